	.target	sm_90a

	.elftype	@"ET_EXEC"


//--------------------- .note.nv.tkinfo           --------------------------
	.section	.note.nv.tkinfo,"",@"SHT_NOTE"
	.sectionflags	@"SHF_NOTE_NV_TKINFO"
	.tkinfo
        /*0018*/ 	.word	0x00000002
        /*0030*/ 	.string	""
        /*0030*/ 	.string	"ptxas"
        /*0030*/ 	.string	"Cuda compilation tools, release 13.0, V13.0.88"
        /*0030*/ 	.string	"Build cuda_13.0.r13.0/compiler.36424714_0"
        /*0030*/ 	.string	"-arch sm_90a -m 64 "



//--------------------- .note.nv.cuinfo           --------------------------
	.section	.note.nv.cuinfo,"",@"SHT_NOTE"
	.sectionflags	@"SHF_NOTE_NV_CUINFO"
        /*0018*/ 	.short	0x0002
        /*001a*/ 	.short	0x005a
        /*001c*/ 	.short	0x0082
	.zero		2


//--------------------- .nv.info                  --------------------------
	.section	.nv.info,"",@"SHT_CUDA_INFO"
	.align	4


	//----- nvinfo : EIATTR_REGCOUNT
	.align		4
        /*0000*/ 	.byte	0x04, 0x2f
        /*0002*/ 	.short	(.L_12 - .L_11)
	.align		4
.L_11:
        /*0004*/ 	.word	index@(_ZN7cutlass13device_kernelINS_4gemm6kernel13GemmUniversalIN4cute5tupleIJiiiiEEENS1_10collective13CollectiveMmaINS1_37MainloopSm90TmaGmmaWarpSpecializedFP8ILi11ENS5_IJNS4_1CILi4EEENSA_ILi2EEENSA_ILi1EEEEEENS1_32KernelTmaWarpSpecializedPingpongEEENS5_IJNSA_ILi64EEENSA_ILi256EEESH_EEENS_12float_e5m2_tENS5_IJlSD_lEEESK_SL_NS4_8TiledMMAINS4_8MMA_AtomIJNS4_4SM904GMMA31MMA_64x256x32_F32E5M2E5M2_SS_TNILNSP_7ScaleInE1ELSR_1EEEEEENS4_6LayoutINS5_IJSD_SD_SD_EEENS5_IJNSA_ILi0EEESW_SW_EEEEENS5_IJNS4_10UnderscoreESZ_SZ_EEEEENS4_23SM90_TMA_LOAD_MULTICASTENS4_14ComposedLayoutINS4_7SwizzleILi2ELi4ELi3EEENS4_18smem_ptr_flag_bitsILi8EEENSU_INS5_IJNSA_ILi8EEESH_EEENS5_IJSH_SD_EEEEEEEvNS4_8identityES12_S1C_vS1D_EENS_8epilogue10collective6detail29Sm90TmaWarpSpecializedAdapterINS1G_15DefaultEpilogueISK_SL_SL_NS1F_6thread17LinearCombinationISK_Li1EffLNS1K_9ScaleType4KindE0ELNS_15FloatRoundStyleE2ESK_EENS1_15EpilogueDefaultEEEEEvvEEEEvNT_6ParamsE)
        /*0008*/ 	.word	0x000000a8


	//----- nvinfo : EIATTR_FRAME_SIZE
	.align		4
.L_12:
        /*000c*/ 	.byte	0x04, 0x11
        /*000e*/ 	.short	(.L_14 - .L_13)
	.align		4
.L_13:
        /*0010*/ 	.word	index@(_ZN7cutlass13device_kernelINS_4gemm6kernel13GemmUniversalIN4cute5tupleIJiiiiEEENS1_10collective13CollectiveMmaINS1_37MainloopSm90TmaGmmaWarpSpecializedFP8ILi11ENS5_IJNS4_1CILi4EEENSA_ILi2EEENSA_ILi1EEEEEENS1_32KernelTmaWarpSpecializedPingpongEEENS5_IJNSA_ILi64EEENSA_ILi256EEESH_EEENS_12float_e5m2_tENS5_IJlSD_lEEESK_SL_NS4_8TiledMMAINS4_8MMA_AtomIJNS4_4SM904GMMA31MMA_64x256x32_F32E5M2E5M2_SS_TNILNSP_7ScaleInE1ELSR_1EEEEEENS4_6LayoutINS5_IJSD_SD_SD_EEENS5_IJNSA_ILi0EEESW_SW_EEEEENS5_IJNS4_10UnderscoreESZ_SZ_EEEEENS4_23SM90_TMA_LOAD_MULTICASTENS4_14ComposedLayoutINS4_7SwizzleILi2ELi4ELi3EEENS4_18smem_ptr_flag_bitsILi8EEENSU_INS5_IJNSA_ILi8EEESH_EEENS5_IJSH_SD_EEEEEEEvNS4_8identityES12_S1C_vS1D_EENS_8epilogue10collective6detail29Sm90TmaWarpSpecializedAdapterINS1G_15DefaultEpilogueISK_SL_SL_NS1F_6thread17LinearCombinationISK_Li1EffLNS1K_9ScaleType4KindE0ELNS_15FloatRoundStyleE2ESK_EENS1_15EpilogueDefaultEEEEEvvEEEEvNT_6ParamsE)
        /*0014*/ 	.word	0x00000118


	//----- nvinfo : EIATTR_MIN_STACK_SIZE
	.align		4
.L_14:
        /*0018*/ 	.byte	0x04, 0x12
        /*001a*/ 	.short	(.L_16 - .L_15)
	.align		4
.L_15:
        /*001c*/ 	.word	index@(_ZN7cutlass13device_kernelINS_4gemm6kernel13GemmUniversalIN4cute5tupleIJiiiiEEENS1_10collective13CollectiveMmaINS1_37MainloopSm90TmaGmmaWarpSpecializedFP8ILi11ENS5_IJNS4_1CILi4EEENSA_ILi2EEENSA_ILi1EEEEEENS1_32KernelTmaWarpSpecializedPingpongEEENS5_IJNSA_ILi64EEENSA_ILi256EEESH_EEENS_12float_e5m2_tENS5_IJlSD_lEEESK_SL_NS4_8TiledMMAINS4_8MMA_AtomIJNS4_4SM904GMMA31MMA_64x256x32_F32E5M2E5M2_SS_TNILNSP_7ScaleInE1ELSR_1EEEEEENS4_6LayoutINS5_IJSD_SD_SD_EEENS5_IJNSA_ILi0EEESW_SW_EEEEENS5_IJNS4_10UnderscoreESZ_SZ_EEEEENS4_23SM90_TMA_LOAD_MULTICASTENS4_14ComposedLayoutINS4_7SwizzleILi2ELi4ELi3EEENS4_18smem_ptr_flag_bitsILi8EEENSU_INS5_IJNSA_ILi8EEESH_EEENS5_IJSH_SD_EEEEEEEvNS4_8identityES12_S1C_vS1D_EENS_8epilogue10collective6detail29Sm90TmaWarpSpecializedAdapterINS1G_15DefaultEpilogueISK_SL_SL_NS1F_6thread17LinearCombinationISK_Li1EffLNS1K_9ScaleType4KindE0ELNS_15FloatRoundStyleE2ESK_EENS1_15EpilogueDefaultEEEEEvvEEEEvNT_6ParamsE)
        /*0020*/ 	.word	0x00000118
.L_16:


//--------------------- .nv.compat                --------------------------
	.section	.nv.compat,"",@"SHT_CUDA_COMPAT_INFO"
	.align	4
        /*0000*/ 	.byte	0x02, 0x09, 0x01, 0x00, 0x02, 0x02, 0x04, 0x00, 0x02, 0x05, 0x05, 0x00, 0x03, 0x07, 0x01, 0x01
        /*0010*/ 	.byte	0x02, 0x03, 0x01, 0x00, 0x02, 0x06, 0x01, 0x00, 0x04, 0x0b, 0x08, 0x00, 0x00, 0x00, 0x00, 0x00
        /*0020*/ 	.byte	0x00, 0x00, 0x00, 0x00


//--------------------- .nv.info._ZN7cutlass13device_kernelINS_4gemm6kernel13GemmUniversalIN4cute5tupleIJiiiiEEENS1_10collective13CollectiveMmaINS1_37MainloopSm90TmaGmmaWarpSpecializedFP8ILi11ENS5_IJNS4_1CILi4EEENSA_ILi2EEENSA_ILi1EEEEEENS1_32KernelTmaWarpSpecializedPingpongEEENS5_IJNSA_ILi64EEENSA_ILi256EEESH_EEENS_12float_e5m2_tENS5_IJlSD_lEEESK_SL_NS4_8TiledMMAINS4_8MMA_AtomIJNS4_4SM904GMMA31MMA_64x256x32_F32E5M2E5M2_SS_TNILNSP_7ScaleInE1ELSR_1EEEEEENS4_6LayoutINS5_IJSD_SD_SD_EEENS5_IJNSA_ILi0EEESW_SW_EEEEENS5_IJNS4_10UnderscoreESZ_SZ_EEEEENS4_23SM90_TMA_LOAD_MULTICASTENS4_14ComposedLayoutINS4_7SwizzleILi2ELi4ELi3EEENS4_18smem_ptr_flag_bitsILi8EEENSU_INS5_IJNSA_ILi8EEESH_EEENS5_IJSH_SD_EEEEEEEvNS4_8identityES12_S1C_vS1D_EENS_8epilogue10collective6detail29Sm90TmaWarpSpecializedAdapterINS1G_15DefaultEpilogueISK_SL_SL_NS1F_6thread17LinearCombinationISK_Li1EffLNS1K_9ScaleType4KindE0ELNS_15FloatRoundStyleE2ESK_EENS1_15EpilogueDefaultEEEEEvvEEEEvNT_6ParamsE --------------------------
	.section	.nv.info._ZN7cutlass13device_kernelINS_4gemm6kernel13GemmUniversalIN4cute5tupleIJiiiiEEENS1_10collective13CollectiveMmaINS1_37MainloopSm90TmaGmmaWarpSpecializedFP8ILi11ENS5_IJNS4_1CILi4EEENSA_ILi2EEENSA_ILi1EEEEEENS1_32KernelTmaWarpSpecializedPingpongEEENS5_IJNSA_ILi64EEENSA_ILi256EEESH_EEENS_12float_e5m2_tENS5_IJlSD_lEEESK_SL_NS4_8TiledMMAINS4_8MMA_AtomIJNS4_4SM904GMMA31MMA_64x256x32_F32E5M2E5M2_SS_TNILNSP_7ScaleInE1ELSR_1EEEEEENS4_6LayoutINS5_IJSD_SD_SD_EEENS5_IJNSA_ILi0EEESW_SW_EEEEENS5_IJNS4_10UnderscoreESZ_SZ_EEEEENS4_23SM90_TMA_LOAD_MULTICASTENS4_14ComposedLayoutINS4_7SwizzleILi2ELi4ELi3EEENS4_18smem_ptr_flag_bitsILi8EEENSU_INS5_IJNSA_ILi8EEESH_EEENS5_IJSH_SD_EEEEEEEvNS4_8identityES12_S1C_vS1D_EENS_8epilogue10collective6detail29Sm90TmaWarpSpecializedAdapterINS1G_15DefaultEpilogueISK_SL_SL_NS1F_6thread17LinearCombinationISK_Li1EffLNS1K_9ScaleType4KindE0ELNS_15FloatRoundStyleE2ESK_EENS1_15EpilogueDefaultEEEEEvvEEEEvNT_6ParamsE,"",@"SHT_CUDA_INFO"
	.sectionflags	@""
	.align	4


	//----- nvinfo : EIATTR_CUDA_API_VERSION
	.align		4
        /*0000*/ 	.byte	0x04, 0x37
        /*0002*/ 	.short	(.L_18 - .L_17)
.L_17:
        /*0004*/ 	.word	0x00000082


	//----- nvinfo : EIATTR_KPARAM_INFO
	.align		4
.L_18:
        /*0008*/ 	.byte	0x04, 0x17
        /*000a*/ 	.short	(.L_20 - .L_19)
.L_19:
        /*000c*/ 	.word	0x00000000
        /*0010*/ 	.short	0x0000
        /*0012*/ 	.short	0x0070
        /*0014*/ 	.byte	0x00, 0xf0, 0x01, 0x10


	//----- nvinfo : EIATTR_SPARSE_MMA_MASK
	.align		4
.L_20:
        /*0018*/ 	.byte	0x03, 0x50
        /*001a*/ 	.short	0x0000


	//----- nvinfo : EIATTR_MAXREG_COUNT
	.align		4
        /*001c*/ 	.byte	0x03, 0x1b
        /*001e*/ 	.short	0x00a8


	//----- nvinfo : EIATTR_NUM_BARRIERS
	.align		4
        /*0020*/ 	.byte	0x02, 0x4c
        /*0022*/ 	.byte	0x01
	.zero		1


	//----- nvinfo : EIATTR_ANNOTATIONS
	.align		4
        /*0024*/ 	.byte	0x04, 0x55
        /*0026*/ 	.short	(.L_22 - .L_21)


	//   ....[0]....
.L_21:
        /*0028*/ 	.word	0x00000001
        /*002c*/ 	.byte	0x80, 0x08, 0x00, 0x00, 0x01, 0x00, 0x00, 0x00, 0x40, 0x0a, 0x00, 0x00, 0x01, 0x00, 0x00, 0x00
        /* <DEDUP_REMOVED lines=212> */
        /*0d7c*/ 	.byte	0x80, 0x09, 0x01, 0x00


	//----- nvinfo : EIATTR_MERCURY_ISA_VERSION
	.align		4
.L_22:
        /*0d80*/ 	.byte	0x03, 0x5f
        /*0d82*/ 	.short	0x0101


	//----- nvinfo : EIATTR_INT_WARP_WIDE_INSTR_OFFSETS
	.align		4
        /*0d84*/ 	.byte	0x04, 0x31
        /*0d86*/ 	.short	(.L_24 - .L_23)


	//   ....[0]....
.L_23:
        /*0d88*/ 	.word	0x000006d0


	//   ....[1]....
        /*0d8c*/ 	.word	0x00000730


	//   ....[2]....
        /*0d90*/ 	.word	0x00000750


	//   ....[3]....
        /*0d94*/ 	.word	0x00000760


	//   ....[4]....
        /*0d98*/ 	.word	0x00000770


	//   ....[5]....
        /*0d9c*/ 	.word	0x000007b0


	//   ....[6]....
        /*0da0*/ 	.word	0x00000900


	//   ....[7]....
        /*0da4*/ 	.word	0x00000920


	//   ....[8]....
        /*0da8*/ 	.word	0x000057d0


	//----- nvinfo : EIATTR_COOP_GROUP_MASK_REGIDS
	.align		4
.L_24:
        /*0dac*/ 	.byte	0x04, 0x29
        /*0dae*/ 	.short	(.L_26 - .L_25)


	//   ....[0]....
.L_25:
        /*0db0*/ 	.word	0xffffffff


	//   ....[1]....
        /*0db4*/ 	.word	0xffffffff


	//   ....[2]....
        /*0db8*/ 	.word	0xffffffff


	//   ....[3]....
        /*0dbc*/ 	.word	0xffffffff


	//   ....[4]....
        /*0dc0*/ 	.word	0xffffffff


	//   ....[5]....
        /*0dc4*/ 	.word	0xffffffff


	//   ....[6]....
        /*0dc8*/ 	.word	0xffffffff


	//----- nvinfo : EIATTR_COOP_GROUP_INSTR_OFFSETS
	.align		4
.L_26:
        /*0dcc*/ 	.byte	0x04, 0x28
        /*0dce*/ 	.short	(.L_28 - .L_27)


	//   ....[0]....
.L_27:
        /*0dd0*/ 	.word	0x00000070


	//   ....[1]....
        /*0dd4*/ 	.word	0x00000090


	//   ....[2]....
        /*0dd8*/ 	.word	0x00000190


	//   ....[3]....
        /*0ddc*/ 	.word	0x000004d0


	//   ....[4]....
        /*0de0*/ 	.word	0x00000510


	//   ....[5]....
        /*0de4*/ 	.word	0x00000620


	//   ....[6]....
        /*0de8*/ 	.word	0x00000ad0


	//----- nvinfo : EIATTR_REG_RECONFIG
	.align		4
.L_28:
        /*0dec*/ 	.byte	0x01, 0x54
	.zero		2


	//----- nvinfo : EIATTR_MBARRIER_INSTR_OFFSETS
	.align		4
        /*0df0*/ 	.byte	0x04, 0x39
        /*0df2*/ 	.short	(.L_30 - .L_29)


	//   ....[0]....
.L_29:
        /*0df4*/ 	.word	0x00000340
        /*0df8*/ 	.word	0x000000ff
        /*0dfc*/ 	.word	0x00000000
        /*0e00*/ 	.short	0x0100
        /*0e02*/ 	.byte	0x07
	.zero		1


	//   ....[1]....
        /*0e04*/ 	.word	0x00000350
        /*0e08*/ 	.word	0x000000ff
        /*0e0c*/ 	.word	0x00000058
        /*0e10*/ 	.short	0x0100
        /*0e12*/ 	.byte	0x07
	.zero		1


	//   ....[2]....
        /*0e14*/ 	.word	0x00000360
        /*0e18*/ 	.word	0x000000ff
        /*0e1c*/ 	.word	0x00000008
        /*0e20*/ 	.short	0x0100
        /*0e22*/ 	.byte	0x07
	.zero		1


	//   ....[3]....
        /*0e24*/ 	.word	0x00000370
        /*0e28*/ 	.word	0x000000ff
        /*0e2c*/ 	.word	0x00000060
        /*0e30*/ 	.short	0x0100
        /*0e32*/ 	.byte	0x07
	.zero		1


	//   ....[4]....
        /*0e34*/ 	.word	0x00000380
        /*0e38*/ 	.word	0x000000ff
        /*0e3c*/ 	.word	0x00000010
        /*0e40*/ 	.short	0x0100
        /*0e42*/ 	.byte	0x07
	.zero		1


	//   ....[5]....
        /*0e44*/ 	.word	0x00000390
        /*0e48*/ 	.word	0x000000ff
        /*0e4c*/ 	.word	0x00000068
        /*0e50*/ 	.short	0x0100
        /*0e52*/ 	.byte	0x07
	.zero		1


	//   ....[6]....
        /*0e54*/ 	.word	0x000003a0
        /*0e58*/ 	.word	0x000000ff
        /*0e5c*/ 	.word	0x00000018
        /*0e60*/ 	.short	0x0100
        /*0e62*/ 	.byte	0x07
	.zero		1


	//   ....[7]....
        /*0e64*/ 	.word	0x000003b0
        /*0e68*/ 	.word	0x000000ff
        /*0e6c*/ 	.word	0x00000070
        /*0e70*/ 	.short	0x0100
        /*0e72*/ 	.byte	0x07
	.zero		1


	//   ....[8]....
        /*0e74*/ 	.word	0x000003c0
        /*0e78*/ 	.word	0x000000ff
        /*0e7c*/ 	.word	0x00000020
        /*0e80*/ 	.short	0x0100
        /*0e82*/ 	.byte	0x07
	.zero		1


	//   ....[9]....
        /*0e84*/ 	.word	0x000003d0
        /*0e88*/ 	.word	0x000000ff
        /*0e8c*/ 	.word	0x00000078
        /*0e90*/ 	.short	0x0100
        /*0e92*/ 	.byte	0x07
	.zero		1


	//   ....[10]....
        /*0e94*/ 	.word	0x000003e0
        /*0e98*/ 	.word	0x000000ff
        /*0e9c*/ 	.word	0x00000028
        /*0ea0*/ 	.short	0x0100
        /*0ea2*/ 	.byte	0x07
	.zero		1


	//   ....[11]....
        /*0ea4*/ 	.word	0x000003f0
        /*0ea8*/ 	.word	0x000000ff
        /*0eac*/ 	.word	0x00000080
        /*0eb0*/ 	.short	0x0100
        /*0eb2*/ 	.byte	0x07
	.zero		1


	//   ....[12]....
        /*0eb4*/ 	.word	0x00000400
        /*0eb8*/ 	.word	0x000000ff
        /*0ebc*/ 	.word	0x00000030
        /*0ec0*/ 	.short	0x0100
        /*0ec2*/ 	.byte	0x07
	.zero		1


	//   ....[13]....
        /*0ec4*/ 	.word	0x00000410
        /*0ec8*/ 	.word	0x000000ff
        /*0ecc*/ 	.word	0x00000088
        /*0ed0*/ 	.short	0x0100
        /*0ed2*/ 	.byte	0x07
	.zero		1


	//   ....[14]....
        /*0ed4*/ 	.word	0x00000420
        /*0ed8*/ 	.word	0x000000ff
        /*0edc*/ 	.word	0x00000038
        /*0ee0*/ 	.short	0x0100
        /*0ee2*/ 	.byte	0x07
	.zero		1


	//   ....[15]....
        /*0ee4*/ 	.word	0x00000430
        /*0ee8*/ 	.word	0x000000ff
        /*0eec*/ 	.word	0x00000090
        /*0ef0*/ 	.short	0x0100
        /*0ef2*/ 	.byte	0x07
	.zero		1


	//   ....[16]....
        /*0ef4*/ 	.word	0x00000440
        /*0ef8*/ 	.word	0x000000ff
        /*0efc*/ 	.word	0x00000040
        /*0f00*/ 	.short	0x0100
        /*0f02*/ 	.byte	0x07
	.zero		1


	//   ....[17]....
        /*0f04*/ 	.word	0x00000450
        /*0f08*/ 	.word	0x000000ff
        /*0f0c*/ 	.word	0x00000098
        /*0f10*/ 	.short	0x0100
        /*0f12*/ 	.byte	0x07
	.zero		1


	//   ....[18]....
        /*0f14*/ 	.word	0x00000460
        /*0f18*/ 	.word	0x000000ff
        /*0f1c*/ 	.word	0x00000048
        /*0f20*/ 	.short	0x0100
        /*0f22*/ 	.byte	0x07
	.zero		1


	//   ....[19]....
        /*0f24*/ 	.word	0x00000470
        /*0f28*/ 	.word	0x000000ff
        /*0f2c*/ 	.word	0x000000a0
        /*0f30*/ 	.short	0x0100
        /*0f32*/ 	.byte	0x07
	.zero		1


	//   ....[20]....
        /*0f34*/ 	.word	0x00000480
        /*0f38*/ 	.word	0x000000ff
        /*0f3c*/ 	.word	0x00000050
        /*0f40*/ 	.short	0x0100
        /*0f42*/ 	.byte	0x07
	.zero		1


	//   ....[21]....
        /*0f44*/ 	.word	0x00000490
        /*0f48*/ 	.word	0x000000ff
        /*0f4c*/ 	.word	0x000000a8
        /*0f50*/ 	.short	0x0100
        /*0f52*/ 	.byte	0x07
	.zero		1


	//   ....[22]....
        /*0f54*/ 	.word	0x00000950
        /*0f58*/ 	.word	0x000000ff
        /*0f5c*/ 	.word	0x000000e0
        /*0f60*/ 	.short	0x0100
        /*0f62*/ 	.byte	0x07
	.zero		1


	//   ....[23]....
        /*0f64*/ 	.word	0x000009d0
        /*0f68*/ 	.word	0x000000ff
        /*0f6c*/ 	.word	0x000000e8
        /*0f70*/ 	.short	0x0100
        /*0f72*/ 	.byte	0x07
	.zero		1


	//   ....[24]....
        /*0f74*/ 	.word	0x00000a50
        /*0f78*/ 	.word	0x000000ff
        /*0f7c*/ 	.word	0x000000c0
        /*0f80*/ 	.short	0x0100
        /*0f82*/ 	.byte	0x0a
	.zero		1


	//   ....[25]....
        /*0f84*/ 	.word	0x00000a60
        /*0f88*/ 	.word	0x000000ff
        /*0f8c*/ 	.word	0x000000c8
        /*0f90*/ 	.short	0x0100
        /*0f92*/ 	.byte	0x0a
	.zero		1


	//   ....[26]....
        /*0f94*/ 	.word	0x00000a70
        /*0f98*/ 	.word	0x000000ff
        /*0f9c*/ 	.word	0x000000d0
        /*0fa0*/ 	.short	0x0100
        /*0fa2*/ 	.byte	0x0a
	.zero		1


	//   ....[27]....
        /*0fa4*/ 	.word	0x00000a80
        /*0fa8*/ 	.word	0x000000ff
        /*0fac*/ 	.word	0x000000d8
        /*0fb0*/ 	.short	0x0100
        /*0fb2*/ 	.byte	0x0a
	.zero		1


	//   ....[28]....
        /*0fb4*/ 	.word	0x00001930
        /*0fb8*/ 	.word	0x000000ff
        /*0fbc*/ 	.word	0xfffffff8
        /*0fc0*/ 	.short	0x010a
        /*0fc2*/ 	.byte	0x11
	.zero		1


	//   ....[29]....
        /*0fc4*/ 	.word	0x00002310
        /*0fc8*/ 	.word	0x000000ff
        /*0fcc*/ 	.word	0x00000000
        /*0fd0*/ 	.short	0x010a
        /*0fd2*/ 	.byte	0x06
	.zero		1


	//   ....[30]....
        /*0fd4*/ 	.word	0x00002350
        /*0fd8*/ 	.word	0x000000ff
        /*0fdc*/ 	.word	0x00000000
        /*0fe0*/ 	.short	0x010a
        /*0fe2*/ 	.byte	0x06
	.zero		1


	//   ....[31]....
        /*0fe4*/ 	.word	0x00003530
        /*0fe8*/ 	.word	0x000000ff
        /*0fec*/ 	.word	0x00000000
        /*0ff0*/ 	.short	0x010a
        /*0ff2*/ 	.byte	0x09
	.zero		1


	//   ....[32]....
        /*0ff4*/ 	.word	0x00003570
        /*0ff8*/ 	.word	0x000000ff
        /*0ffc*/ 	.word	0x00000000
        /*1000*/ 	.short	0x010a
        /*1002*/ 	.byte	0x09
	.zero		1


	//   ....[33]....
        /*1004*/ 	.word	0x00004630
        /*1008*/ 	.word	0x000000e5
        /*100c*/ 	.word	0x00000000
        /*1010*/ 	.short	0x0101
        /*1012*/ 	.byte	0x3f
	.zero		1


	//   ....[34]....
        /*1014*/ 	.word	0x000056f0
        /*1018*/ 	.word	0x000000e3
        /*101c*/ 	.word	0x00000000
        /*1020*/ 	.short	0x0101
        /*1022*/ 	.byte	0x1d
	.zero		1


	//   ....[35]....
        /*1024*/ 	.word	0x00005880
        /*1028*/ 	.word	0x00000018
        /*102c*/ 	.word	0x00000000
        /*1030*/ 	.short	0x0101
        /*1032*/ 	.byte	0x3f
	.zero		1


	//   ....[36]....
        /*1034*/ 	.word	0x00005940
        /*1038*/ 	.word	0x000000ff
        /*103c*/ 	.word	0x00000008
        /*1040*/ 	.short	0x010a
        /*1042*/ 	.byte	0x11
	.zero		1


	//   ....[37]....
        /*1044*/ 	.word	0x0000eb30
        /*1048*/ 	.word	0x00000003
        /*104c*/ 	.word	0x00000000
        /*1050*/ 	.short	0x0101
        /*1052*/ 	.byte	0x1d
	.zero		1


	//   ....[38]....
        /*1054*/ 	.word	0x0000f6a0
        /*1058*/ 	.word	0x0000000b
        /*105c*/ 	.word	0x00000058
        /*1060*/ 	.short	0x010a
        /*1062*/ 	.byte	0x3f
	.zero		1


	//   ....[39]....
        /*1064*/ 	.word	0x0000fa90
        /*1068*/ 	.word	0x00000004
        /*106c*/ 	.word	0x000000e8
        /*1070*/ 	.short	0x0101
        /*1072*/ 	.byte	0x3f
	.zero		1


	//   ....[40]....
        /*1074*/ 	.word	0x00010280
        /*1078*/ 	.word	0x00000007
        /*107c*/ 	.word	0x00000000
        /*1080*/ 	.short	0x010a
        /*1082*/ 	.byte	0x3f
	.zero		1


	//   ....[41]....
        /*1084*/ 	.word	0x00010300
        /*1088*/ 	.word	0x00000009
        /*108c*/ 	.word	0x00000000
        /*1090*/ 	.short	0x010a
        /*1092*/ 	.byte	0x3f
	.zero		1


	//   ....[42]....
        /*1094*/ 	.word	0x00010390
        /*1098*/ 	.word	0x00000006
        /*109c*/ 	.word	0x00000000
        /*10a0*/ 	.short	0x010a
        /*10a2*/ 	.byte	0x3f
	.zero		1


	//   ....[43]....
        /*10a4*/ 	.word	0x00010420
        /*10a8*/ 	.word	0x00000009
        /*10ac*/ 	.word	0x00000000
        /*10b0*/ 	.short	0x010a
        /*10b2*/ 	.byte	0x3f
	.zero		1


	//   ....[44]....
        /*10b4*/ 	.word	0x000104b0
        /*10b8*/ 	.word	0x00000006
        /*10bc*/ 	.word	0x00000000
        /*10c0*/ 	.short	0x010a
        /*10c2*/ 	.byte	0x3f
	.zero		1


	//   ....[45]....
        /*10c4*/ 	.word	0x00010540
        /*10c8*/ 	.word	0x00000009
        /*10cc*/ 	.word	0x00000000
        /*10d0*/ 	.short	0x010a
        /*10d2*/ 	.byte	0x3f
	.zero		1


	//   ....[46]....
        /*10d4*/ 	.word	0x000105d0
        /*10d8*/ 	.word	0x00000006
        /*10dc*/ 	.word	0x00000000
        /*10e0*/ 	.short	0x010a
        /*10e2*/ 	.byte	0x3f
	.zero		1


	//   ....[47]....
        /*10e4*/ 	.word	0x00010660
        /*10e8*/ 	.word	0x00000009
        /*10ec*/ 	.word	0x00000000
        /*10f0*/ 	.short	0x010a
        /*10f2*/ 	.byte	0x3f
	.zero		1


	//   ....[48]....
        /*10f4*/ 	.word	0x000106f0
        /*10f8*/ 	.word	0x00000006
        /*10fc*/ 	.word	0x00000000
        /*1100*/ 	.short	0x010a
        /*1102*/ 	.byte	0x3f
	.zero		1


	//   ....[49]....
        /*1104*/ 	.word	0x00010780
        /*1108*/ 	.word	0x00000009
        /*110c*/ 	.word	0x00000000
        /*1110*/ 	.short	0x010a
        /*1112*/ 	.byte	0x3f
	.zero		1


	//   ....[50]....
        /*1114*/ 	.word	0x00010810
        /*1118*/ 	.word	0x00000003
        /*111c*/ 	.word	0x00000000
        /*1120*/ 	.short	0x010a
        /*1122*/ 	.byte	0x3f
	.zero		1


	//   ....[51]....
        /*1124*/ 	.word	0x00010880
        /*1128*/ 	.word	0x00000003
        /*112c*/ 	.word	0xfffffff8
        /*1130*/ 	.short	0x010a
        /*1132*/ 	.byte	0x3f
	.zero		1


	//   ....[52]....
        /*1134*/ 	.word	0x000108e0
        /*1138*/ 	.word	0x00000003
        /*113c*/ 	.word	0x00000000
        /*1140*/ 	.short	0x010a
        /*1142*/ 	.byte	0x3f
	.zero		1


	//   ....[53]....
        /*1144*/ 	.word	0x00010950
        /*1148*/ 	.word	0x00000000
        /*114c*/ 	.word	0x00000000
        /*1150*/ 	.short	0x010a
        /*1152*/ 	.byte	0x3f
	.zero		1


	//   ....[54]....
        /*1154*/ 	.word	0x000109c0
        /*1158*/ 	.word	0x00000019
        /*115c*/ 	.word	0x00000008
        /*1160*/ 	.short	0x010a
        /*1162*/ 	.byte	0x3f
	.zero		1


	//   ....[55]....
        /*1164*/ 	.word	0x00010a90
        /*1168*/ 	.word	0x0000000b
        /*116c*/ 	.word	0x00000058
        /*1170*/ 	.short	0x010a
        /*1172*/ 	.byte	0x3f
	.zero		1


	//   ....[56]....
        /*1174*/ 	.word	0x00010b70
        /*1178*/ 	.word	0x00000007
        /*117c*/ 	.word	0x00000000
        /*1180*/ 	.short	0x010a
        /*1182*/ 	.byte	0x3f
	.zero		1


	//   ....[57]....
        /*1184*/ 	.word	0x00010bc0
        /*1188*/ 	.word	0x00000009
        /*118c*/ 	.word	0x00000000
        /*1190*/ 	.short	0x010a
        /*1192*/ 	.byte	0x3f
	.zero		1


	//   ....[58]....
        /*1194*/ 	.word	0x00010c10
        /*1198*/ 	.word	0x00000006
        /*119c*/ 	.word	0x00000000
        /*11a0*/ 	.short	0x010a
        /*11a2*/ 	.byte	0x3f
	.zero		1


	//   ....[59]....
        /*11a4*/ 	.word	0x00010c60
        /*11a8*/ 	.word	0x00000009
        /*11ac*/ 	.word	0x00000000
        /*11b0*/ 	.short	0x010a
        /*11b2*/ 	.byte	0x3f
	.zero		1


	//   ....[60]....
        /*11b4*/ 	.word	0x00010cb0
        /*11b8*/ 	.word	0x00000006
        /*11bc*/ 	.word	0x00000000
        /*11c0*/ 	.short	0x010a
        /*11c2*/ 	.byte	0x3f
	.zero		1


	//   ....[61]....
        /*11c4*/ 	.word	0x00010d00
        /*11c8*/ 	.word	0x00000009
        /*11cc*/ 	.word	0x00000000
        /*11d0*/ 	.short	0x010a
        /*11d2*/ 	.byte	0x3f
	.zero		1


	//   ....[62]....
        /*11d4*/ 	.word	0x00010d50
        /*11d8*/ 	.word	0x00000006
        /*11dc*/ 	.word	0x00000000
        /*11e0*/ 	.short	0x010a
        /*11e2*/ 	.byte	0x3f
	.zero		1


	//   ....[63]....
        /*11e4*/ 	.word	0x00010da0
        /*11e8*/ 	.word	0x00000009
        /*11ec*/ 	.word	0x00000000
        /*11f0*/ 	.short	0x010a
        /*11f2*/ 	.byte	0x3f
	.zero		1


	//   ....[64]....
        /*11f4*/ 	.word	0x00010df0
        /*11f8*/ 	.word	0x00000006
        /*11fc*/ 	.word	0x00000000
        /*1200*/ 	.short	0x010a
        /*1202*/ 	.byte	0x3f
	.zero		1


	//   ....[65]....
        /*1204*/ 	.word	0x00010e40
        /*1208*/ 	.word	0x00000009
        /*120c*/ 	.word	0x00000000
        /*1210*/ 	.short	0x010a
        /*1212*/ 	.byte	0x3f
	.zero		1


	//----- nvinfo : EIATTR_NUM_MBARRIERS
	.align		4
.L_30:
        /*1214*/ 	.byte	0x03, 0x38
        /*1216*/ 	.short	0x001c


	//----- nvinfo : EIATTR_EXIT_INSTR_OFFSETS
	.align		4
        /*1218*/ 	.byte	0x04, 0x1c
        /*121a*/ 	.short	(.L_32 - .L_31)


	//   ....[0]....
.L_31:
        /*121c*/ 	.word	0x00001670


	//   ....[1]....
        /*1220*/ 	.word	0x000016d0


	//   ....[2]....
        /*1224*/ 	.word	0x0000f240


	//   ....[3]....
        /*1228*/ 	.word	0x0000f270


	//   ....[4]....
        /*122c*/ 	.word	0x00010860


	//----- nvinfo : EIATTR_MAX_THREADS
	.align		4
.L_32:
        /*1230*/ 	.byte	0x04, 0x05
        /*1232*/ 	.short	(.L_34 - .L_33)
.L_33:
        /*1234*/ 	.word	0x00000180
        /*1238*/ 	.word	0x00000001
        /*123c*/ 	.word	0x00000001


	//----- nvinfo : EIATTR_CRS_STACK_SIZE
	.align		4
.L_34:
        /*1240*/ 	.byte	0x04, 0x1e
        /*1242*/ 	.short	(.L_36 - .L_35)
.L_35:
        /*1244*/ 	.word	0x00000000


	//----- nvinfo : EIATTR_CBANK_PARAM_SIZE
	.align		4
.L_36:
        /*1248*/ 	.byte	0x03, 0x19
        /*124a*/ 	.short	0x0470


	//----- nvinfo : EIATTR_PARAM_CBANK
	.align		4
        /*124c*/ 	.byte	0x04, 0x0a
        /*124e*/ 	.short	(.L_38 - .L_37)
	.align		4
.L_37:
        /*1250*/ 	.word	index@(.nv.constant0._ZN7cutlass13device_kernelINS_4gemm6kernel13GemmUniversalIN4cute5tupleIJiiiiEEENS1_10collective13CollectiveMmaINS1_37MainloopSm90TmaGmmaWarpSpecializedFP8ILi11ENS5_IJNS4_1CILi4EEENSA_ILi2EEENSA_ILi1EEEEEENS1_32KernelTmaWarpSpecializedPingpongEEENS5_IJNSA_ILi64EEENSA_ILi256EEESH_EEENS_12float_e5m2_tENS5_IJlSD_lEEESK_SL_NS4_8TiledMMAINS4_8MMA_AtomIJNS4_4SM904GMMA31MMA_64x256x32_F32E5M2E5M2_SS_TNILNSP_7ScaleInE1ELSR_1EEEEEENS4_6LayoutINS5_IJSD_SD_SD_EEENS5_IJNSA_ILi0EEESW_SW_EEEEENS5_IJNS4_10UnderscoreESZ_SZ_EEEEENS4_23SM90_TMA_LOAD_MULTICASTENS4_14ComposedLayoutINS4_7SwizzleILi2ELi4ELi3EEENS4_18smem_ptr_flag_bitsILi8EEENSU_INS5_IJNSA_ILi8EEESH_EEENS5_IJSH_SD_EEEEEEEvNS4_8identityES12_S1C_vS1D_EENS_8epilogue10collective6detail29Sm90TmaWarpSpecializedAdapterINS1G_15DefaultEpilogueISK_SL_SL_NS1F_6thread17LinearCombinationISK_Li1EffLNS1K_9ScaleType4KindE0ELNS_15FloatRoundStyleE2ESK_EENS1_15EpilogueDefaultEEEEEvvEEEEvNT_6ParamsE)
        /*1254*/ 	.short	0x0210
        /*1256*/ 	.short	0x0470


	//----- nvinfo : EIATTR_SW_WAR
	.align		4
.L_38:
        /*1258*/ 	.byte	0x04, 0x36
        /*125a*/ 	.short	(.L_40 - .L_39)
.L_39:
        /*125c*/ 	.word	0x00000008
.L_40:


//--------------------- .nv.callgraph             --------------------------
	.section	.nv.callgraph,"",@"SHT_CUDA_CALLGRAPH"
	.align	4
	.sectionentsize	8
	.align		4
        /*0000*/ 	.word	0x00000000
	.align		4
        /*0004*/ 	.word	0xffffffff
	.align		4
        /*0008*/ 	.word	0x00000000
	.align		4
        /*000c*/ 	.word	0xfffffffe
	.align		4
        /*0010*/ 	.word	0x00000000
	.align		4
        /*0014*/ 	.word	0xfffffffd
	.align		4
        /*0018*/ 	.word	0x00000000
	.align		4
        /*001c*/ 	.word	0xfffffffc


//--------------------- .nv.constant4             --------------------------
	.section	.nv.constant4,"a",@progbits
	.align	8
	.align		8
.nv.constant4:
        /*0000*/ 	.dword	_ZN40_INTERNAL_508eeae5_4_k_cu_3a75233e_240984cuda3std3__45__cpo5beginE
	.align		8
        /*0008*/ 	.dword	_ZN40_INTERNAL_508eeae5_4_k_cu_3a75233e_240984cuda3std3__45__cpo3endE
	.align		8
        /*0010*/ 	.dword	_ZN40_INTERNAL_508eeae5_4_k_cu_3a75233e_240984cuda3std3__45__cpo6cbeginE
	.align		8
        /*0018*/ 	.dword	_ZN40_INTERNAL_508eeae5_4_k_cu_3a75233e_240984cuda3std3__45__cpo4cendE
	.align		8
        /*0020*/ 	.dword	_ZN40_INTERNAL_508eeae5_4_k_cu_3a75233e_240984cuda3std3__442_GLOBAL__N__508eeae5_4_k_cu_3a75233e_240986ignoreE
	.align		8
        /*0028*/ 	.dword	_ZN40_INTERNAL_508eeae5_4_k_cu_3a75233e_240984cuda3std3__419piecewise_constructE
	.align		8
        /*0030*/ 	.dword	_ZN40_INTERNAL_508eeae5_4_k_cu_3a75233e_240984cuda3std3__48in_placeE
	.align		8
        /*0038*/ 	.dword	_ZN40_INTERNAL_508eeae5_4_k_cu_3a75233e_240984cuda3std6ranges3__45__cpo4swapE
	.align		8
        /*0040*/ 	.dword	_ZN40_INTERNAL_508eeae5_4_k_cu_3a75233e_240984cuda3std6ranges3__45__cpo9iter_moveE
	.align		8
        /*0048*/ 	.dword	_ZN40_INTERNAL_508eeae5_4_k_cu_3a75233e_240984cute7productE
	.align		8
        /*0050*/ 	.dword	_ZN40_INTERNAL_508eeae5_4_k_cu_3a75233e_240984cute1_E


//--------------------- .text._ZN7cutlass13device_kernelINS_4gemm6kernel13GemmUniversalIN4cute5tupleIJiiiiEEENS1_10collective13CollectiveMmaINS1_37MainloopSm90TmaGmmaWarpSpecializedFP8ILi11ENS5_IJNS4_1CILi4EEENSA_ILi2EEENSA_ILi1EEEEEENS1_32KernelTmaWarpSpecializedPingpongEEENS5_IJNSA_ILi64EEENSA_ILi256EEESH_EEENS_12float_e5m2_tENS5_IJlSD_lEEESK_SL_NS4_8TiledMMAINS4_8MMA_AtomIJNS4_4SM904GMMA31MMA_64x256x32_F32E5M2E5M2_SS_TNILNSP_7ScaleInE1ELSR_1EEEEEENS4_6LayoutINS5_IJSD_SD_SD_EEENS5_IJNSA_ILi0EEESW_SW_EEEEENS5_IJNS4_10UnderscoreESZ_SZ_EEEEENS4_23SM90_TMA_LOAD_MULTICASTENS4_14ComposedLayoutINS4_7SwizzleILi2ELi4ELi3EEENS4_18smem_ptr_flag_bitsILi8EEENSU_INS5_IJNSA_ILi8EEESH_EEENS5_IJSH_SD_EEEEEEEvNS4_8identityES12_S1C_vS1D_EENS_8epilogue10collective6detail29Sm90TmaWarpSpecializedAdapterINS1G_15DefaultEpilogueISK_SL_SL_NS1F_6thread17LinearCombinationISK_Li1EffLNS1K_9ScaleType4KindE0ELNS_15FloatRoundStyleE2ESK_EENS1_15EpilogueDefaultEEEEEvvEEEEvNT_6ParamsE --------------------------
	.section	.text._ZN7cutlass13device_kernelINS_4gemm6kernel13GemmUniversalIN4cute5tupleIJiiiiEEENS1_10collective13CollectiveMmaINS1_37MainloopSm90TmaGmmaWarpSpecializedFP8ILi11ENS5_IJNS4_1CILi4EEENSA_ILi2EEENSA_ILi1EEEEEENS1_32KernelTmaWarpSpecializedPingpongEEENS5_IJNSA_ILi64EEENSA_ILi256EEESH_EEENS_12float_e5m2_tENS5_IJlSD_lEEESK_SL_NS4_8TiledMMAINS4_8MMA_AtomIJNS4_4SM904GMMA31MMA_64x256x32_F32E5M2E5M2_SS_TNILNSP_7ScaleInE1ELSR_1EEEEEENS4_6LayoutINS5_IJSD_SD_SD_EEENS5_IJNSA_ILi0EEESW_SW_EEEEENS5_IJNS4_10UnderscoreESZ_SZ_EEEEENS4_23SM90_TMA_LOAD_MULTICASTENS4_14ComposedLayoutINS4_7SwizzleILi2ELi4ELi3EEENS4_18smem_ptr_flag_bitsILi8EEENSU_INS5_IJNSA_ILi8EEESH_EEENS5_IJSH_SD_EEEEEEEvNS4_8identityES12_S1C_vS1D_EENS_8epilogue10collective6detail29Sm90TmaWarpSpecializedAdapterINS1G_15DefaultEpilogueISK_SL_SL_NS1F_6thread17LinearCombinationISK_Li1EffLNS1K_9ScaleType4KindE0ELNS_15FloatRoundStyleE2ESK_EENS1_15EpilogueDefaultEEEEEvvEEEEvNT_6ParamsE,"ax",@progbits
	.align	128
.text._ZN7cutlass13device_kernelINS_4gemm6kernel13GemmUniversalIN4cute5tupleIJiiiiEEENS1_10collective13CollectiveMmaINS1_37MainloopSm90TmaGmmaWarpSpecializedFP8ILi11ENS5_IJNS4_1CILi4EEENSA_ILi2EEENSA_ILi1EEEEEENS1_32KernelTmaWarpSpecializedPingpongEEENS5_IJNSA_ILi64EEENSA_ILi256EEESH_EEENS_12float_e5m2_tENS5_IJlSD_lEEESK_SL_NS4_8TiledMMAINS4_8MMA_AtomIJNS4_4SM904GMMA31MMA_64x256x32_F32E5M2E5M2_SS_TNILNSP_7ScaleInE1ELSR_1EEEEEENS4_6LayoutINS5_IJSD_SD_SD_EEENS5_IJNSA_ILi0EEESW_SW_EEEEENS5_IJNS4_10UnderscoreESZ_SZ_EEEEENS4_23SM90_TMA_LOAD_MULTICASTENS4_14ComposedLayoutINS4_7SwizzleILi2ELi4ELi3EEENS4_18smem_ptr_flag_bitsILi8EEENSU_INS5_IJNSA_ILi8EEESH_EEENS5_IJSH_SD_EEEEEEEvNS4_8identityES12_S1C_vS1D_EENS_8epilogue10collective6detail29Sm90TmaWarpSpecializedAdapterINS1G_15DefaultEpilogueISK_SL_SL_NS1F_6thread17LinearCombinationISK_Li1EffLNS1K_9ScaleType4KindE0ELNS_15FloatRoundStyleE2ESK_EENS1_15EpilogueDefaultEEEEEvvEEEEvNT_6ParamsE:
        .type           _ZN7cutlass13device_kernelINS_4gemm6kernel13GemmUniversalIN4cute5tupleIJiiiiEEENS1_10collective13CollectiveMmaINS1_37MainloopSm90TmaGmmaWarpSpecializedFP8ILi11ENS5_IJNS4_1CILi4EEENSA_ILi2EEENSA_ILi1EEEEEENS1_32KernelTmaWarpSpecializedPingpongEEENS5_IJNSA_ILi64EEENSA_ILi256EEESH_EEENS_12float_e5m2_tENS5_IJlSD_lEEESK_SL_NS4_8TiledMMAINS4_8MMA_AtomIJNS4_4SM904GMMA31MMA_64x256x32_F32E5M2E5M2_SS_TNILNSP_7ScaleInE1ELSR_1EEEEEENS4_6LayoutINS5_IJSD_SD_SD_EEENS5_IJNSA_ILi0EEESW_SW_EEEEENS5_IJNS4_10UnderscoreESZ_SZ_EEEEENS4_23SM90_TMA_LOAD_MULTICASTENS4_14ComposedLayoutINS4_7SwizzleILi2ELi4ELi3EEENS4_18smem_ptr_flag_bitsILi8EEENSU_INS5_IJNSA_ILi8EEESH_EEENS5_IJSH_SD_EEEEEEEvNS4_8identityES12_S1C_vS1D_EENS_8epilogue10collective6detail29Sm90TmaWarpSpecializedAdapterINS1G_15DefaultEpilogueISK_SL_SL_NS1F_6thread17LinearCombinationISK_Li1EffLNS1K_9ScaleType4KindE0ELNS_15FloatRoundStyleE2ESK_EENS1_15EpilogueDefaultEEEEEvvEEEEvNT_6ParamsE,@function
        .size           _ZN7cutlass13device_kernelINS_4gemm6kernel13GemmUniversalIN4cute5tupleIJiiiiEEENS1_10collective13CollectiveMmaINS1_37MainloopSm90TmaGmmaWarpSpecializedFP8ILi11ENS5_IJNS4_1CILi4EEENSA_ILi2EEENSA_ILi1EEEEEENS1_32KernelTmaWarpSpecializedPingpongEEENS5_IJNSA_ILi64EEENSA_ILi256EEESH_EEENS_12float_e5m2_tENS5_IJlSD_lEEESK_SL_NS4_8TiledMMAINS4_8MMA_AtomIJNS4_4SM904GMMA31MMA_64x256x32_F32E5M2E5M2_SS_TNILNSP_7ScaleInE1ELSR_1EEEEEENS4_6LayoutINS5_IJSD_SD_SD_EEENS5_IJNSA_ILi0EEESW_SW_EEEEENS5_IJNS4_10UnderscoreESZ_SZ_EEEEENS4_23SM90_TMA_LOAD_MULTICASTENS4_14ComposedLayoutINS4_7SwizzleILi2ELi4ELi3EEENS4_18smem_ptr_flag_bitsILi8EEENSU_INS5_IJNSA_ILi8EEESH_EEENS5_IJSH_SD_EEEEEEEvNS4_8identityES12_S1C_vS1D_EENS_8epilogue10collective6detail29Sm90TmaWarpSpecializedAdapterINS1G_15DefaultEpilogueISK_SL_SL_NS1F_6thread17LinearCombinationISK_Li1EffLNS1K_9ScaleType4KindE0ELNS_15FloatRoundStyleE2ESK_EENS1_15EpilogueDefaultEEEEEvvEEEEvNT_6ParamsE,(.L_x_351 - _ZN7cutlass13device_kernelINS_4gemm6kernel13GemmUniversalIN4cute5tupleIJiiiiEEENS1_10collective13CollectiveMmaINS1_37MainloopSm90TmaGmmaWarpSpecializedFP8ILi11ENS5_IJNS4_1CILi4EEENSA_ILi2EEENSA_ILi1EEEEEENS1_32KernelTmaWarpSpecializedPingpongEEENS5_IJNSA_ILi64EEENSA_ILi256EEESH_EEENS_12float_e5m2_tENS5_IJlSD_lEEESK_SL_NS4_8TiledMMAINS4_8MMA_AtomIJNS4_4SM904GMMA31MMA_64x256x32_F32E5M2E5M2_SS_TNILNSP_7ScaleInE1ELSR_1EEEEEENS4_6LayoutINS5_IJSD_SD_SD_EEENS5_IJNSA_ILi0EEESW_SW_EEEEENS5_IJNS4_10UnderscoreESZ_SZ_EEEEENS4_23SM90_TMA_LOAD_MULTICASTENS4_14ComposedLayoutINS4_7SwizzleILi2ELi4ELi3EEENS4_18smem_ptr_flag_bitsILi8EEENSU_INS5_IJNSA_ILi8EEESH_EEENS5_IJSH_SD_EEEEEEEvNS4_8identityES12_S1C_vS1D_EENS_8epilogue10collective6detail29Sm90TmaWarpSpecializedAdapterINS1G_15DefaultEpilogueISK_SL_SL_NS1F_6thread17LinearCombinationISK_Li1EffLNS1K_9ScaleType4KindE0ELNS_15FloatRoundStyleE2ESK_EENS1_15EpilogueDefaultEEEEEvvEEEEvNT_6ParamsE)
        .other          _ZN7cutlass13device_kernelINS_4gemm6kernel13GemmUniversalIN4cute5tupleIJiiiiEEENS1_10collective13CollectiveMmaINS1_37MainloopSm90TmaGmmaWarpSpecializedFP8ILi11ENS5_IJNS4_1CILi4EEENSA_ILi2EEENSA_ILi1EEEEEENS1_32KernelTmaWarpSpecializedPingpongEEENS5_IJNSA_ILi64EEENSA_ILi256EEESH_EEENS_12float_e5m2_tENS5_IJlSD_lEEESK_SL_NS4_8TiledMMAINS4_8MMA_AtomIJNS4_4SM904GMMA31MMA_64x256x32_F32E5M2E5M2_SS_TNILNSP_7ScaleInE1ELSR_1EEEEEENS4_6LayoutINS5_IJSD_SD_SD_EEENS5_IJNSA_ILi0EEESW_SW_EEEEENS5_IJNS4_10UnderscoreESZ_SZ_EEEEENS4_23SM90_TMA_LOAD_MULTICASTENS4_14ComposedLayoutINS4_7SwizzleILi2ELi4ELi3EEENS4_18smem_ptr_flag_bitsILi8EEENSU_INS5_IJNSA_ILi8EEESH_EEENS5_IJSH_SD_EEEEEEEvNS4_8identityES12_S1C_vS1D_EENS_8epilogue10collective6detail29Sm90TmaWarpSpecializedAdapterINS1G_15DefaultEpilogueISK_SL_SL_NS1F_6thread17LinearCombinationISK_Li1EffLNS1K_9ScaleType4KindE0ELNS_15FloatRoundStyleE2ESK_EENS1_15EpilogueDefaultEEEEEvvEEEEvNT_6ParamsE,@"STO_CUDA_ENTRY STV_DEFAULT"
_ZN7cutlass13device_kernelINS_4gemm6kernel13GemmUniversalIN4cute5tupleIJiiiiEEENS1_10collective13CollectiveMmaINS1_37MainloopSm90TmaGmmaWarpSpecializedFP8ILi11ENS5_IJNS4_1CILi4EEENSA_ILi2EEENSA_ILi1EEEEEENS1_32KernelTmaWarpSpecializedPingpongEEENS5_IJNSA_ILi64EEENSA_ILi256EEESH_EEENS_12float_e5m2_tENS5_IJlSD_lEEESK_SL_NS4_8TiledMMAINS4_8MMA_AtomIJNS4_4SM904GMMA31MMA_64x256x32_F32E5M2E5M2_SS_TNILNSP_7ScaleInE1ELSR_1EEEEEENS4_6LayoutINS5_IJSD_SD_SD_EEENS5_IJNSA_ILi0EEESW_SW_EEEEENS5_IJNS4_10UnderscoreESZ_SZ_EEEEENS4_23SM90_TMA_LOAD_MULTICASTENS4_14ComposedLayoutINS4_7SwizzleILi2ELi4ELi3EEENS4_18smem_ptr_flag_bitsILi8EEENSU_INS5_IJNSA_ILi8EEESH_EEENS5_IJSH_SD_EEEEEEEvNS4_8identityES12_S1C_vS1D_EENS_8epilogue10collective6detail29Sm90TmaWarpSpecializedAdapterINS1G_15DefaultEpilogueISK_SL_SL_NS1F_6thread17LinearCombinationISK_Li1EffLNS1K_9ScaleType4KindE0ELNS_15FloatRoundStyleE2ESK_EENS1_15EpilogueDefaultEEEEEvvEEEEvNT_6ParamsE:
[----:B------:R-:W0:Y:S02]  /*0000*/  LDC R1, c[0x0][0x28] ;  /* 0x00000a00ff017b82 */ /* 0x000e240000000800 */
[----:B0-----:R-:W-:Y:S01]  /*0010*/  VIADD R1, R1, 0xfffffee8 ;  /* 0xfffffee801017836 */ /* 0x001fe20000000000 */
[----:B------:R-:W0:Y:S01]  /*0020*/  S2R R2, SR_TID.X ;  /* 0x0000000000027919 */ /* 0x000e220000002100 */
[----:B------:R-:W-:Y:S01]  /*0030*/  ELECT P0, URZ, PT ;  /* 0x00000000003f782f */ /* 0x000fe20003800000 */
[----:B------:R-:W-:Y:S01]  /*0040*/  BSSY B0, `(.L_x_0) ;  /* 0x0000014000007945 */ /* 0x000fe20003800000 */
[--C-:B0-----:R-:W-:Y:S02]  /*0050*/  SHF.R.U32.HI R0, RZ, 0x5, R2.reuse ;  /* 0x00000005ff007819 */ /* 0x101fe40000011602 */
[----:B------:R-:W-:-:S03]  /*0060*/  SHF.R.U32.HI R5, RZ, 0x7, R2 ;  /* 0x00000007ff057819 */ /* 0x000fc60000011602 */
[----:B------:R-:W0:Y:S02]  /*0070*/  SHFL.IDX PT, R3, R0, RZ, 0x1f ;  /* 0x00001fff00037589 */ /* 0x000e2400000e0000 */
[----:B0-----:R-:W-:Y:S02]  /*0080*/  R2UR UR6, R3 ;  /* 0x00000000030672ca */ /* 0x001fe400000e0000 */
[----:B------:R0:W1:Y:S11]  /*0090*/  SHFL.IDX PT, R3, R5, RZ, 0x1f ;  /* 0x00001fff05037589 */ /* 0x00007600000e0000 */
[----:B------:R-:W-:-:S02]  /*00a0*/  USHF.R.S32.HI UR4, URZ, 0x1f, UR6 ;  /* 0x0000001f3f047899 */ /* 0x000fc40008011406 */
[----:B------:R-:W-:Y:S02]  /*00b0*/  ISETP.NE.OR P0, PT, RZ, UR6, !P0 ;  /* 0x00000006ff007c0c */ /* 0x000fe4000c705670 */
[----:B------:R-:W-:-:S04]  /*00c0*/  ULEA.HI UR4, UR4, UR6, URZ, 0x2 ;  /* 0x0000000604047291 */ /* 0x000fc8000f8f103f */
[----:B------:R-:W-:-:S04]  /*00d0*/  ULOP3.LUT UR4, UR4, 0xfffffffc, URZ, 0xc0, !UPT ;  /* 0xfffffffc04047892 */ /* 0x000fc8000f8ec03f */
[----:B------:R-:W-:-:S03]  /*00e0*/  UIADD3 UR6, UR6, -UR4, URZ ;  /* 0x8000000406067290 */ /* 0x000fc6000fffe03f */
[----:B01----:R-:W-:Y:S09]  /*00f0*/  @P0 BRA `(.L_x_1) ;  /* 0x0000000000200947 */ /* 0x003ff20003800000 */
[----:B------:R-:W-:Y:S02]  /*0100*/  ULDC.64 UR4, c[0x0][0x198] ;  /* 0x0000660000047ab9 */ /* 0x000fe40000000a00 */
[----:B------:R-:W-:Y:S02]  /*0110*/  UIADD3 UR8, UP0, UR4, 0xf0, URZ ;  /* 0x000000f004087890 */ /* 0x000fe4000ff1e03f */
[----:B------:R-:W-:Y:S02]  /*0120*/  UIADD3 UR4, UP1, UR4, 0x1f0, URZ ;  /* 0x000001f004047890 */ /* 0x000fe4000ff3e03f */
[----:B------:R-:W-:Y:S02]  /*0130*/  UIADD3.X UR9, URZ, UR5, URZ, UP0, !UPT ;  /* 0x000000053f097290 */ /* 0x000fe400087fe43f */
[----:B------:R-:W-:-:S07]  /*0140*/  UIADD3.X UR5, URZ, UR5, URZ, UP1, !UPT ;  /* 0x000000053f057290 */ /* 0x000fce0008ffe43f */
[----:B------:R0:W-:Y:S02]  /*0150*/  UTMACCTL.PF [UR8] ;  /* 0x00000000080079b9 */ /* 0x0001e40008040000 */
[----:B------:R0:W-:Y:S02]  /*0160*/  UTMACCTL.PF [UR4] ;  /* 0x00000000040079b9 */ /* 0x0001e40008040000 */
[----:B0-----:R-:W-:Y:S01]  /*0170*/  NOP ;  /* 0x0000000000007918 */ /* 0x001fe20000000000 */
.L_x_1:
[----:B------:R-:W-:Y:S05]  /*0180*/  BSYNC B0 ;  /* 0x0000000000007941 */ /* 0x000fea0003800000 */
.L_x_0:
[----:B------:R-:W0:Y:S01]  /*0190*/  SHFL.IDX PT, R6, R0, RZ, 0x1f ;  /* 0x00001fff00067589 */ /* 0x000e2200000e0000 */
[----:B------:R-:W-:Y:S01]  /*01a0*/  R2UR UR14, R3 ;  /* 0x00000000030e72ca */ /* 0x000fe200000e0000 */
[----:B------:R-:W-:Y:S01]  /*01b0*/  UISETP.NE.AND UP0, UPT, UR6, 0x3, UPT ;  /* 0x000000030600788c */ /* 0x000fe2000bf05270 */
[----:B------:R-:W-:-:S03]  /*01c0*/  SHF.R.S32.HI R3, RZ, 0x1f, R2 ;  /* 0x0000001fff037819 */ /* 0x000fc60000011402 */
[----:B------:R-:W-:-:S08]  /*01d0*/  UISETP.EQ.OR UP0, UPT, UR6, URZ, !UP0 ;  /* 0x0000003f0600728c */ /* 0x000fd0000c702670 */
[----:B------:R-:W-:Y:S02]  /*01e0*/  UIADD3 UR12, UR14, -0x1, URZ ;  /* 0xffffffff0e0c7890 */ /* 0x000fe4000fffe03f */
[----:B------:R-:W-:Y:S02]  /*01f0*/  UISETP.EQ.AND UP0, UPT, UR14, URZ, UP0 ;  /* 0x0000003f0e00728c */ /* 0x000fe40008702270 */
[----:B------:R-:W-:Y:S02]  /*0200*/  UISETP.GE.U32.AND UP1, UPT, UR12, 0x2, UPT ;  /* 0x000000020c00788c */ /* 0x000fe4000bf26070 */
[----:B------:R-:W-:Y:S01]  /*0210*/  USEL UR13, URZ, 0x1, !UP0 ;  /* 0x000000013f0d7887 */ /* 0x000fe2000c000000 */
[----:B0-----:R-:W-:-:S03]  /*0220*/  ISETP.NE.AND P0, PT, R6, RZ, PT ;  /* 0x000000ff0600720c */ /* 0x001fc60003f05270 */
[----:B------:R-:W-:-:S10]  /*0230*/  USEL UR13, UR13, 0x2, UP1 ;  /* 0x000000020d0d7887 */ /* 0x000fd40008800000 */
[----:B------:R-:W-:Y:S05]  /*0240*/  @P0 BRA `(.L_x_2) ;  /* 0x00000000009c0947 */ /* 0x000fea0003800000 */
[----:B------:R-:W-:Y:S01]  /*0250*/  ELECT P0, URZ, PT ;  /* 0x00000000003f782f */ /* 0x000fe20003800000 */
[----:B------:R-:W-:-:S12]  /*0260*/  BSSY B0, `(.L_x_2) ;  /* 0x0000025000007945 */ /* 0x000fd80003800000 */
[----:B------:R-:W-:Y:S05]  /*0270*/  @!P0 BRA `(.L_x_3) ;  /* 0x00000000008c8947 */ /* 0x000fea0003800000 */
[----:B------:R-:W0:Y:S01]  /*0280*/  S2UR UR7, SR_CgaCtaId ;  /* 0x00000000000779c3 */ /* 0x000e220000008800 */
[----:B------:R-:W-:Y:S01]  /*0290*/  UMOV UR4, 0x400 ;  /* 0x0000040000047882 */ /* 0x000fe20000000000 */
[----:B------:R-:W-:Y:S01]  /*02a0*/  UMOV UR5, 0x1 ;  /* 0x0000000100057882 */ /* 0x000fe20000000000 */
[----:B------:R-:W-:Y:S02]  /*02b0*/  UMOV UR8, 0x5 ;  /* 0x0000000500087882 */ /* 0x000fe40000000000 */
[----:B------:R-:W-:-:S04]  /*02c0*/  UIADD3 UR8, -UR8, 0x100000, URZ ;  /* 0x0010000008087890 */ /* 0x000fc8000fffe13f */
[----:B------:R-:W-:Y:S02]  /*02d0*/  USHF.L.U32 UR9, UR8, 0xb, URZ ;  /* 0x0000000b08097899 */ /* 0x000fe4000800063f */
[----:B------:R-:W-:Y:S02]  /*02e0*/  USHF.L.U32 UR8, UR8, 0x1, URZ ;  /* 0x0000000108087899 */ /* 0x000fe4000800063f */
[----:B0-----:R-:W-:Y:S02]  /*02f0*/  ULEA UR7, UR7, UR4, 0x18 ;  /* 0x0000000407077291 */ /* 0x001fe4000f8ec03f */
[----:B------:R-:W-:-:S04]  /*0300*/  UIADD3 UR4, -UR5, 0x100000, URZ ;  /* 0x0010000005047890 */ /* 0x000fc8000fffe13f */
[----:B------:R-:W-:Y:S02]  /*0310*/  USHF.L.U32 UR5, UR4, 0xb, URZ ;  /* 0x0000000b04057899 */ /* 0x000fe4000800063f */
[----:B------:R-:W-:Y:S01]  /*0320*/  USHF.L.U32 UR4, UR4, 0x1, URZ ;  /* 0x0000000104047899 */ /* 0x000fe2000800063f */
[----:B------:R-:W0:Y:S11]  /*0330*/  FENCE.VIEW.ASYNC.S ;  /* 0x00000000000073c6 */ /* 0x000e360000000000 */
[----:B0-----:R0:W1:Y:S01]  /*0340*/  SYNCS.EXCH.64 URZ, [UR7], UR4 ;  /* 0x00000004073f75b2 */ /* 0x0010620008000100 */
[----:B------:R0:W2:Y:S01]  /*0350*/  SYNCS.EXCH.64 URZ, [UR7+0x58], UR8 ;  /* 0x00005808073f75b2 */ /* 0x0000a20008000100 */
[----:B------:R0:W3:Y:S01]  /*0360*/  SYNCS.EXCH.64 URZ, [UR7+0x8], UR4 ;  /* 0x00000804073f75b2 */ /* 0x0000e20008000100 */
[----:B------:R0:W4:Y:S01]  /*0370*/  SYNCS.EXCH.64 URZ, [UR7+0x60], UR8 ;  /* 0x00006008073f75b2 */ /* 0x0001220008000100 */
[----:B------:R0:W0:Y:S01]  /*0380*/  SYNCS.EXCH.64 URZ, [UR7+0x10], UR4 ;  /* 0x00001004073f75b2 */ /* 0x0000220008000100 */
        /* <DEDUP_REMOVED lines=17> */
[----:B------:R-:W-:Y:S01]  /*04a0*/  NOP ;  /* 0x0000000000007918 */ /* 0x000fe20000000000 */
.L_x_3:
[----:B0-----:R-:W-:Y:S05]  /*04b0*/  BSYNC B0 ;  /* 0x0000000000007941 */ /* 0x001fea0003800000 */
.L_x_2:
[----:B------:R-:W-:Y:S01]  /*04c0*/  LEA.HI R3, R3, R2, RZ, 0x7 ;  /* 0x0000000203037211 */ /* 0x000fe200078f38ff */
[----:B------:R-:W0:Y:S01]  /*04d0*/  SHFL.IDX PT, R8, R0, RZ, 0x1f ;  /* 0x00001fff00087589 */ /* 0x000e2200000e0000 */
[----:B------:R-:W5:Y:S01]  /*04e0*/  S2UR UR15, SR_CTAID.X ;  /* 0x00000000000f79c3 */ /* 0x000f620000002500 */
[----:B------:R-:W-:Y:S02]  /*04f0*/  ELECT P0, URZ, PT ;  /* 0x00000000003f782f */ /* 0x000fe40003800000 */
[----:B------:R-:W-:Y:S01]  /*0500*/  LOP3.LUT R3, R3, 0xffffff80, RZ, 0xc0, !PT ;  /* 0xffffff8003037812 */ /* 0x000fe200078ec0ff */
[----:B------:R5:W1:Y:S01]  /*0510*/  SHFL.IDX PT, R10, R0, RZ, 0x1f ;  /* 0x00001fff000a7589 */ /* 0x000a6200000e0000 */
[----:B------:R-:W-:Y:S01]  /*0520*/  SHF.R.S32.HI R9, RZ, 0x1f, R6 ;  /* 0x0000001fff097819 */ /* 0x000fe20000011406 */
[----:B------:R-:W-:Y:S01]  /*0530*/  ULDC UR4, c[0x0][0x150] ;  /* 0x0000540000047ab9 */ /* 0x000fe20000000800 */
[----:B------:R-:W-:Y:S01]  /*0540*/  ELECT P1, URZ, PT ;  /* 0x00000000003f782f */ /* 0x000fe20003820000 */
[----:B------:R-:W-:Y:S01]  /*0550*/  IMAD.IADD R3, R2, 0x1, -R3 ;  /* 0x0000000102037824 */ /* 0x000fe200078e0a03 */
[----:B------:R-:W-:Y:S01]  /*0560*/  LEA.HI R9, R9, R6, RZ, 0x2 ;  /* 0x0000000609097211 */ /* 0x000fe200078f10ff */
[----:B------:R-:W2:Y:S01]  /*0570*/  LDC R11, c[0x0][0x144] ;  /* 0x00005100ff0b7b82 */ /* 0x000ea20000000800 */
[----:B------:R-:W-:Y:S01]  /*0580*/  UMOV UR9, 0x80 ;  /* 0x0000008000097882 */ /* 0x000fe20000000000 */
[----:B------:R-:W-:Y:S01]  /*0590*/  NOP ;  /* 0x0000000000007918 */ /* 0x000fe20000000000 */
[----:B------:R-:W-:Y:S01]  /*05a0*/  SHF.R.S32.HI R12, RZ, 0x1f, R3 ;  /* 0x0000001fff0c7819 */ /* 0x000fe20000011403 */
[----:B------:R-:W-:Y:S01]  /*05b0*/  NOP ;  /* 0x0000000000007918 */ /* 0x000fe20000000000 */
[----:B------:R-:W-:-:S02]  /*05c0*/  LOP3.LUT R9, R9, 0x3ffffffc, RZ, 0xc0, !PT ;  /* 0x3ffffffc09097812 */ /* 0x000fc400078ec0ff */
[----:B------:R-:W-:Y:S01]  /*05d0*/  LEA.HI R4, R12, R3, RZ, 0x3 ;  /* 0x000000030c047211 */ /* 0x000fe200078f18ff */
[----:B------:R-:W3:Y:S01]  /*05e0*/  LDC R15, c[0x0][0x148] ;  /* 0x00005200ff0f7b82 */ /* 0x000ee20000000800 */
[----:B------:R-:W-:Y:S01]  /*05f0*/  ISETP.NE.AND P3, PT, RZ, UR14, PT ;  /* 0x0000000eff007c0c */ /* 0x000fe2000bf65270 */
[----:B------:R-:W-:Y:S01]  /*0600*/  IMAD.IADD R9, R6, 0x1, -R9 ;  /* 0x0000000106097824 */ /* 0x000fe200078e0a09 */
[--C-:B------:R-:W-:Y:S01]  /*0610*/  SHF.R.S32.HI R7, RZ, 0x3, R4.reuse ;  /* 0x00000003ff077819 */ /* 0x100fe20000011404 */
[----:B------:R-:W4:Y:S01]  /*0620*/  SHFL.IDX PT, R6, R5, RZ, 0x1f ;  /* 0x00001fff05067589 */ /* 0x000f2200000e0000 */
[----:B------:R-:W-:Y:S02]  /*0630*/  SHF.R.S32.HI R4, RZ, 0x1f, R4 ;  /* 0x0000001fff047819 */ /* 0x000fe40000011404 */
[----:B0-----:R-:W-:Y:S02]  /*0640*/  ISETP.NE.OR P0, PT, R8, RZ, !P0 ;  /* 0x000000ff0800720c */ /* 0x001fe40004705670 */
[----:B------:R-:W-:-:S02]  /*0650*/  LEA.HI R8, R4, R7, RZ, 0x2 ;  /* 0x0000000704087211 */ /* 0x000fc400078f10ff */
[----:B------:R-:W0:Y:S01]  /*0660*/  S2R R4, SR_CTAID.Y ;  /* 0x0000000000047919 */ /* 0x000e220000002600 */
[----:B-----5:R-:W-:Y:S02]  /*0670*/  I2FP.F32.U32 R0, UR15 ;  /* 0x0000000f00007c45 */ /* 0x020fe40008201000 */
[----:B------:R-:W-:Y:S02]  /*0680*/  LOP3.LUT R8, R8, 0xfffffffc, RZ, 0xc0, !PT ;  /* 0xfffffffc08087812 */ /* 0x000fe400078ec0ff */
[----:B-1----:R-:W-:Y:S01]  /*0690*/  ISETP.NE.OR P1, PT, R10, RZ, !P1 ;  /* 0x000000ff0a00720c */ /* 0x002fe20004f25670 */
[----:B------:R-:W-:Y:S01]  /*06a0*/  FMUL R0, R0, UR4 ;  /* 0x0000000400007c20 */ /* 0x000fe20008400000 */
[----:B------:R-:W-:Y:S01]  /*06b0*/  ULDC UR4, c[0x0][0x154] ;  /* 0x0000550000047ab9 */ /* 0x000fe20000000800 */
[----:B------:R-:W-:Y:S01]  /*06c0*/  IMAD.IADD R8, R7, 0x1, -R8 ;  /* 0x0000000107087824 */ /* 0x000fe200078e0a08 */
[----:B------:R-:W-:-:S03]  /*06d0*/  VOTEU.ALL UP0, P0 ;  /* 0x00000000003f7886 */ /* 0x000fc60000000000 */
[----:B------:R-:W1:Y:S01]  /*06e0*/  F2I.U32.TRUNC.NTZ R0, R0 ;  /* 0x0000000000007305 */ /* 0x000e62000020f000 */
[----:B------:R-:W-:Y:S01]  /*06f0*/  IMAD R8, R9, 0x4, R8 ;  /* 0x0000000409087824 */ /* 0x000fe200078e0208 */
[----:B------:R-:W5:Y:S01]  /*0700*/  @!UP0 S2UR UR8, SR_CgaCtaId ;  /* 0x00000000000889c3 */ /* 0x000f620000008800 */
[----:B------:R-:W-:Y:S01]  /*0710*/  @!UP0 UMOV UR7, 0x400 ;  /* 0x0000040000078882 */ /* 0x000fe20000000000 */
[----:B----4-:R-:W-:Y:S02]  /*0720*/  R2UR UR17, R6 ;  /* 0x00000000061172ca */ /* 0x010fe400000e0000 */
[----:B------:R-:W-:Y:S01]  /*0730*/  VOTEU.ALL UP1, P1 ;  /* 0x00000000003f7886 */ /* 0x000fe20000820000 */
[----:B------:R-:W-:Y:S01]  /*0740*/  SHF.R.S32.HI R7, RZ, 0x1f, R8 ;  /* 0x0000001fff077819 */ /* 0x000fe20000011408 */
[----:B------:R-:W-:Y:S01]  /*0750*/  VOTEU.ALL UP2, P1 ;  /* 0x00000000003f7886 */ /* 0x000fe20000840000 */
[----:B------:R-:W-:Y:S01]  /*0760*/  VOTEU.ALL UP3, P1 ;  /* 0x00000000003f7886 */ /* 0x000fe20000860000 */
[----:B------:R-:W-:Y:S01]  /*0770*/  VOTEU.ALL UP4, P1 ;  /* 0x00000000003f7886 */ /* 0x000fe20000880000 */
[----:B------:R-:W-:Y:S01]  /*0780*/  LEA.HI R7, R7, R8, RZ, 0x2 ;  /* 0x0000000807077211 */ /* 0x000fe200078f10ff */
[----:B------:R-:W4:Y:S01]  /*0790*/  @!UP1 S2UR UR11, SR_CgaCtaId ;  /* 0x00000000000b99c3 */ /* 0x000f220000008800 */
[----:B------:R-:W-:Y:S01]  /*07a0*/  @!UP1 UMOV UR10, 0x400 ;  /* 0x00000400000a9882 */ /* 0x000fe20000000000 */
[----:B------:R-:W-:Y:S01]  /*07b0*/  VOTEU.ALL UP5, P1 ;  /* 0x00000000003f7886 */ /* 0x000fe200008a0000 */
[----:B-1----:R-:W-:Y:S01]  /*07c0*/  IMAD.MOV R14, RZ, RZ, -R0 ;  /* 0x000000ffff0e7224 */ /* 0x002fe200078e0a00 */
[----:B------:R-:W-:Y:S01]  /*07d0*/  LOP3.LUT R9, R7, 0xfffffffc, RZ, 0xc0, !PT ;  /* 0xfffffffc07097812 */ /* 0x000fe200078ec0ff */
[----:B------:R-:W-:-:S02]  /*07e0*/  IMAD.SHL.U32 R7, R8, 0x4, RZ ;  /* 0x0000000408077824 */ /* 0x000fc400078e00ff */
[----:B--2---:R-:W-:Y:S01]  /*07f0*/  IMAD R14, R11, R14, UR15 ;  /* 0x0000000f0b0e7e24 */ /* 0x004fe2000f8e020e */
[----:B0-----:R-:W-:Y:S01]  /*0800*/  I2FP.F32.U32 R0, R4 ;  /* 0x0000000400007245 */ /* 0x001fe20000201000 */
[C---:B------:R-:W-:Y:S01]  /*0810*/  IMAD.IADD R9, R8.reuse, 0x1, -R9 ;  /* 0x0000000108097824 */ /* 0x040fe200078e0a09 */
[----:B------:R-:W-:Y:S02]  /*0820*/  LOP3.LUT R13, R8, 0xc, R7, 0x78, !PT ;  /* 0x0000000c080d7812 */ /* 0x000fe400078e7807 */
[----:B------:R-:W0:Y:S01]  /*0830*/  LDC R8, c[0x0][0x140] ;  /* 0x00005000ff087b82 */ /* 0x000e220000000800 */
[----:B------:R-:W-:Y:S01]  /*0840*/  FMUL R0, R0, UR4 ;  /* 0x0000000400007c20 */ /* 0x000fe20008400000 */
[----:B------:R-:W-:Y:S01]  /*0850*/  ISETP.NE.AND P2, PT, R9, R14, PT ;  /* 0x0000000e0900720c */ /* 0x000fe20003f45270 */
[----:B------:R-:W-:Y:S01]  /*0860*/  UMOV UR4, 0x20 ;  /* 0x0000002000047882 */ /* 0x000fe20000000000 */
[----:B-----5:R-:W-:Y:S01]  /*0870*/  @!UP0 ULEA UR7, UR8, UR7, 0x18 ;  /* 0x0000000708078291 */ /* 0x020fe2000f8ec03f */
[----:B------:R1:W-:Y:S01]  /*0880*/  STL [R1+0x80], R13 ;  /* 0x0000800d01007387 */ /* 0x0003e20000100800 */
[----:B------:R-:W-:-:S04]  /*0890*/  @!UP0 UIADD3 UR4, -UR4, 0x100000, URZ ;  /* 0x0010000004048890 */ /* 0x000fc8000fffe13f */
[----:B------:R-:W-:Y:S02]  /*08a0*/  @!UP0 USHF.L.U32 UR5, UR4, 0xb, URZ ;  /* 0x0000000b04058899 */ /* 0x000fe4000800063f */
[----:B------:R-:W-:Y:S01]  /*08b0*/  @!UP0 USHF.L.U32 UR4, UR4, 0x1, URZ ;  /* 0x0000000104048899 */ /* 0x000fe2000800063f */
[----:B------:R-:W2:Y:S01]  /*08c0*/  F2I.U32.TRUNC.NTZ R0, R0 ;  /* 0x0000000000007305 */ /* 0x000ea2000020f000 */
[----:B------:R-:W-:-:S04]  /*08d0*/  @!UP1 UIADD3 UR8, -UR9, 0x100000, URZ ;  /* 0x0010000009089890 */ /* 0x000fc8000fffe13f */
[----:B------:R-:W-:Y:S02]  /*08e0*/  @!UP1 USHF.L.U32 UR9, UR8, 0xb, URZ ;  /* 0x0000000b08099899 */ /* 0x000fe4000800063f */
[----:B------:R-:W-:Y:S01]  /*08f0*/  @!UP1 USHF.L.U32 UR8, UR8, 0x1, URZ ;  /* 0x0000000108089899 */ /* 0x000fe2000800063f */
[----:B------:R-:W-:Y:S01]  /*0900*/  VOTEU.ALL UP0, P0 ;  /* 0x00000000003f7886 */ /* 0x000fe20000000000 */
[----:B----4-:R-:W-:Y:S01]  /*0910*/  @!UP1 ULEA UR10, UR11, UR10, 0x18 ;  /* 0x0000000a0b0a9291 */ /* 0x010fe2000f8ec03f */
[----:B------:R-:W-:Y:S01]  /*0920*/  VOTEU.ALL UP1, P0 ;  /* 0x00000000003f7886 */ /* 0x000fe20000020000 */
[----:B------:R-:W-:Y:S01]  /*0930*/  LOP3.LUT P0, RZ, R3, 0x7, RZ, 0xc0, !PT ;  /* 0x0000000703ff7812 */ /* 0x000fe2000780c0ff */
[----:B------:R-:W4:Y:S02]  /*0940*/  FENCE.VIEW.ASYNC.S ;  /* 0x00000000000073c6 */ /* 0x000f240000000000 */
[----:B----4-:R1:W4:Y:S01]  /*0950*/  @!UP0 SYNCS.EXCH.64 URZ, [UR7+0xe0], UR4 ;  /* 0x0000e004073f85b2 */ /* 0x0103220008000100 */
[----:B------:R-:W-:Y:S01]  /*0960*/  ISETP.LT.U32.AND P0, PT, R13, 0x8, !P0 ;  /* 0x000000080d00780c */ /* 0x000fe20004701070 */
[----:B--2---:R-:W-:Y:S01]  /*0970*/  IMAD.MOV R16, RZ, RZ, -R0 ;  /* 0x000000ffff107224 */ /* 0x004fe200078e0a00 */
[----:B------:R-:W-:-:S02]  /*0980*/  @P2 SHF.R.S32.HI R0, RZ, 0x1f, R13 ;  /* 0x0000001fff002819 */ /* 0x000fc4000001140d */
[----:B0-----:R-:W-:Y:S01]  /*0990*/  ISETP.EQ.U32.AND P1, PT, R8, 0x1, PT ;  /* 0x000000010800780c */ /* 0x001fe20003f22070 */
[----:B---3--:R-:W-:Y:S01]  /*09a0*/  IMAD R7, R15, R16, R4 ;  /* 0x000000100f077224 */ /* 0x008fe200078e0204 */
[----:B------:R-:W-:-:S04]  /*09b0*/  @P2 LEA.HI R0, R0, R13, RZ, 0x2 ;  /* 0x0000000d00002211 */ /* 0x000fc800078f10ff */
[----:B------:R-:W-:Y:S01]  /*09c0*/  @P2 SHF.R.S32.HI R0, RZ, 0x2, R0 ;  /* 0x00000002ff002819 */ /* 0x000fe20000011400 */
[----:B------:R1:W0:Y:S03]  /*09d0*/  @!UP1 SYNCS.EXCH.64 URZ, [UR7+0xe8], UR4 ;  /* 0x0000e804073f95b2 */ /* 0x0002260008000100 */
[----:B------:R-:W-:Y:S01]  /*09e0*/  @P2 ISETP.NE.AND P4, PT, R0, R7, PT ;  /* 0x000000070000220c */ /* 0x000fe20003f85270 */
[----:B------:R-:W-:Y:S01]  /*09f0*/  IMAD.MOV.U32 R0, RZ, RZ, 0x1 ;  /* 0x00000001ff007424 */ /* 0x000fe200078e00ff */
[----:B------:R-:W-:Y:S01]  /*0a00*/  SEL R7, RZ, 0x1, !P0 ;  /* 0x00000001ff077807 */ /* 0x000fe20004000000 */
[----:B------:R-:W-:Y:S01]  /*0a10*/  NOP ;  /* 0x0000000000007918 */ /* 0x000fe20000000000 */
[----:B------:R-:W-:-:S04]  /*0a20*/  @P2 SEL R0, RZ, 0x1, P4 ;  /* 0x00000001ff002807 */ /* 0x000fc80002000000 */
[----:B------:R-:W-:-:S05]  /*0a30*/  LOP3.LUT R0, R0, R7, RZ, 0xc0, !PT ;  /* 0x0000000700007212 */ /* 0x000fca00078ec0ff */
[----:B------:R1:W-:Y:S01]  /*0a40*/  STL [R1+0x78], R0 ;  /* 0x0000780001007387 */ /* 0x0003e20000100800 */
[----:B------:R1:W2:Y:S01]  /*0a50*/  @!UP2 SYNCS.EXCH.64 URZ, [UR10+0xc0], UR8 ;  /* 0x0000c0080a3fa5b2 */ /* 0x0002a20008000100 */
[----:B------:R1:W3:Y:S01]  /*0a60*/  @!UP3 SYNCS.EXCH.64 URZ, [UR10+0xc8], UR8 ;  /* 0x0000c8080a3fb5b2 */ /* 0x0002e20008000100 */
[----:B------:R1:W0:Y:S01]  /*0a70*/  @!UP4 SYNCS.EXCH.64 URZ, [UR10+0xd0], UR8 ;  /* 0x0000d0080a3fc5b2 */ /* 0x0002220008000100 */
[----:B------:R1:W0:Y:S01]  /*0a80*/  @!UP5 SYNCS.EXCH.64 URZ, [UR10+0xd8], UR8 ;  /* 0x0000d8080a3fd5b2 */ /* 0x0002220008000100 */
[----:B------:R-:W-:Y:S01]  /*0a90*/  NOP ;  /* 0x0000000000007918 */ /* 0x000fe20000000000 */
[----:B----4-:R-:W-:Y:S05]  /*0aa0*/  @!P1 BRA `(.L_x_4) ;  /* 0x0000000000089947 */ /* 0x010fea0003800000 */
[----:B0-23--:R-:W-:Y:S01]  /*0ab0*/  UCGABAR_ARV ;  /* 0x00000000000079c7 */ /* 0x00dfe20008000000 */
[----:B------:R-:W-:Y:S05]  /*0ac0*/  BRA `(.L_x_5) ;  /* 0x0000000000047947 */ /* 0x000fea0003800000 */
.L_x_4:
[----:B0-23--:R-:W-:Y:S01]  /*0ad0*/  NOP ;  /* 0x0000000000007918 */ /* 0x00dfe20000000000 */
.L_x_5:
[----:B-1----:R-:W-:Y:S01]  /*0ae0*/  ULDC.64 UR4, c[0x0][0x598] ;  /* 0x0001660000047ab9 */ /* 0x002fe20000000a00 */
[----:B------:R-:W-:Y:S01]  /*0af0*/  ULDC.64 UR22, c[0x0][0x208] ;  /* 0x0000820000167ab9 */ /* 0x000fe20000000a00 */
[----:B------:R-:W-:-:S04]  /*0b00*/  ISETP.NE.U32.AND P0, PT, RZ, UR4, PT ;  /* 0x00000004ff007c0c */ /* 0x000fc8000bf05070 */
[----:B------:R-:W-:-:S13]  /*0b10*/  ISETP.NE.AND.EX P0, PT, RZ, UR5, PT, P0 ;  /* 0x00000005ff007c0c */ /* 0x000fda000bf05300 */
[----:B------:R-:W-:Y:S05]  /*0b20*/  @!P0 BRA `(.L_x_6) ;  /* 0x0000000000208947 */ /* 0x000fea0003800000 */
[----:B------:R-:W0:Y:S02]  /*0b30*/  LDC.64 R6, c[0x0][0x598] ;  /* 0x00016600ff067b82 */ /* 0x000e240000000a00 */
[----:B0-----:R-:W2:Y:S02]  /*0b40*/  LDG.E.64 R6, desc[UR22][R6.64] ;  /* 0x0000001606067981 */ /* 0x001ea4000c1e1b00 */
[----:B--2---:R-:W-:-:S04]  /*0b50*/  ISETP.NE.U32.AND P0, PT, R6, RZ, PT ;  /* 0x000000ff0600720c */ /* 0x004fc80003f05070 */
[----:B------:R-:W-:-:S13]  /*0b60*/  ISETP.NE.AND.EX P0, PT, R7, RZ, PT, P0 ;  /* 0x000000ff0700720c */ /* 0x000fda0003f05300 */
[----:B------:R-:W-:Y:S05]  /*0b70*/  @!P0 BRA `(.L_x_6) ;  /* 0x00000000000c8947 */ /* 0x000fea0003800000 */
[----:B------:R-:W2:Y:S02]  /*0b80*/  LD.E R6, desc[UR22][R6.64] ;  /* 0x0000001606067980 */ /* 0x000ea4000c101900 */
[----:B--2---:R-:W-:Y:S01]  /*0b90*/  R2UR UR24, R6 ;  /* 0x00000000061872ca */ /* 0x004fe200000e0000 */
[----:B------:R-:W-:-:S14]  /*0ba0*/  BRA `(.L_x_7) ;  /* 0x0000000000247947 */ /* 0x000fdc0003800000 */
.L_x_6:
[----:B------:R-:W-:Y:S02]  /*0bb0*/  ULDC.64 UR4, c[0x0][0x588] ;  /* 0x0001620000047ab9 */ /* 0x000fe40000000a00 */
[----:B------:R-:W-:-:S04]  /*0bc0*/  ISETP.NE.U32.AND P0, PT, RZ, UR4, PT ;  /* 0x00000004ff007c0c */ /* 0x000fc8000bf05070 */
[----:B------:R-:W-:-:S13]  /*0bd0*/  ISETP.NE.AND.EX P0, PT, RZ, UR5, PT, P0 ;  /* 0x00000005ff007c0c */ /* 0x000fda000bf05300 */
[----:B------:R-:W-:Y:S05]  /*0be0*/  @!P0 BRA `(.L_x_8) ;  /* 0x0000000000108947 */ /* 0x000fea0003800000 */
[----:B------:R-:W0:Y:S02]  /*0bf0*/  LDC.64 R6, c[0x0][0x588] ;  /* 0x00016200ff067b82 */ /* 0x000e240000000a00 */
[----:B0-----:R-:W2:Y:S02]  /*0c00*/  LDG.E R6, desc[UR22][R6.64] ;  /* 0x0000001606067981 */ /* 0x001ea4000c1e1900 */
[----:B--2---:R-:W-:Y:S01]  /*0c10*/  R2UR UR24, R6 ;  /* 0x00000000061872ca */ /* 0x004fe200000e0000 */
[----:B------:R-:W-:-:S14]  /*0c20*/  BRA `(.L_x_7) ;  /* 0x0000000000047947 */ /* 0x000fdc0003800000 */
.L_x_8:
[----:B------:R-:W-:-:S05]  /*0c30*/  ULDC UR24, c[0x0][0x580] ;  /* 0x0001600000187ab9 */ /* 0x000fca0000000800 */
.L_x_7:
[----:B------:R-:W-:Y:S02]  /*0c40*/  ULDC.64 UR4, c[0x0][0x5a0] ;  /* 0x0001680000047ab9 */ /* 0x000fe40000000a00 */
        /* <DEDUP_REMOVED lines=11> */
.L_x_9:
        /* <DEDUP_REMOVED lines=8> */
.L_x_11:
[----:B------:R-:W-:-:S05]  /*0d80*/  ULDC UR25, c[0x0][0x584] ;  /* 0x0001610000197ab9 */ /* 0x000fca0000000800 */
.L_x_10:
[----:B------:R-:W0:Y:S01]  /*0d90*/  LDC R0, c[0x0][0x65c] ;  /* 0x00019700ff007b82 */ /* 0x000e220000000800 */
[----:B------:R-:W-:Y:S01]  /*0da0*/  IMAD.U32 R6, RZ, RZ, UR15 ;  /* 0x0000000fff067e24 */ /* 0x000fe2000f8e00ff */
[----:B------:R-:W-:Y:S01]  /*0db0*/  UISETP.NE.AND UP0, UPT, UR14, 0x2, UPT ;  /* 0x000000020e00788c */ /* 0x000fe2000bf05270 */
[----:B------:R-:W-:Y:S01]  /*0dc0*/  IMAD.MOV.U32 R7, RZ, RZ, RZ ;  /* 0x000000ffff077224 */ /* 0x000fe200078e00ff */
[----:B------:R-:W-:Y:S01]  /*0dd0*/  ULDC UR7, c[0x0][0x28c] ;  /* 0x0000a30000077ab9 */ /* 0x000fe20000000800 */
[----:B------:R-:W-:Y:S01]  /*0de0*/  UMOV UR5, URZ ;  /* 0x0000003f00057c82 */ /* 0x000fe20008000000 */
[----:B------:R-:W-:Y:S02]  /*0df0*/  UIADD3 UR7, UR7, 0x3f, URZ ;  /* 0x0000003f07077890 */ /* 0x000fe4000fffe03f */
[----:B------:R-:W-:Y:S01]  /*0e00*/  PLOP3.LUT P0, PT, PT, PT, UP0, 0x80, 0x0 ;  /* 0x000000000000781c */ /* 0x000fe20003f0f008 */
[----:B------:R-:W-:Y:S01]  /*0e10*/  UMOV UR4, URZ ;  /* 0x0000003f00047c82 */ /* 0x000fe20008000000 */
[----:B------:R-:W-:Y:S01]  /*0e20*/  USHF.R.S32.HI UR10, URZ, 0x1f, UR7 ;  /* 0x0000001f3f0a7899 */ /* 0x000fe20008011407 */
[----:B------:R-:W-:-:S03]  /*0e30*/  ULDC.64 UR18, c[0x0][0x650] ;  /* 0x0001940000127ab9 */ /* 0x000fc60000000a00 */
[----:B------:R-:W-:-:S04]  /*0e40*/  ULEA.HI UR10, UR10, UR7, URZ, 0x6 ;  /* 0x000000070a0a7291 */ /* 0x000fc8000f8f303f */
[----:B------:R-:W-:Y:S01]  /*0e50*/  USHF.R.S32.HI UR14, URZ, 0x6, UR10 ;  /* 0x000000063f0e7899 */ /* 0x000fe2000801140a */
[----:B0-----:R-:W-:-:S13]  /*0e60*/  ISETP.NE.AND P2, PT, R0, 0x1, PT ;  /* 0x000000010000780c */ /* 0x001fda0003f45270 */
[----:B------:R-:W0:Y:S01]  /*0e70*/  @P2 LDC R9, c[0x0][0x10] ;  /* 0x00000400ff092b82 */ /* 0x000e220000000800 */
[----:B------:R-:W-:-:S07]  /*0e80*/  @P2 IMAD.MOV.U32 R5, RZ, RZ, RZ ;  /* 0x000000ffff052224 */ /* 0x000fce00078e00ff */
[----:B------:R-:W1:Y:S01]  /*0e90*/  @!P2 LDC R11, c[0x0][0xc] ;  /* 0x00000300ff0bab82 */ /* 0x000e620000000800 */
[----:B------:R-:W-:Y:S01]  /*0ea0*/  ULDC UR8, c[0x0][0xc] ;  /* 0x0000030000087ab9 */ /* 0x000fe20000000800 */
[----:B------:R-:W-:Y:S01]  /*0eb0*/  ULDC UR9, c[0x0][0x10] ;  /* 0x0000040000097ab9 */ /* 0x000fe20000000800 */
[----:B------:R-:W-:Y:S01]  /*0ec0*/  ULDC UR7, c[0x0][0x14] ;  /* 0x0000050000077ab9 */ /* 0x000fe20000000800 */
[----:B------:R-:W-:-:S04]  /*0ed0*/  UIMAD.WIDE.U32 UR8, UR8, UR9, URZ ;  /* 0x00000009080872a5 */ /* 0x000fc8000f8e003f */
[----:B------:R-:W-:Y:S01]  /*0ee0*/  UIMAD.WIDE.U32 UR20, UR8, UR7, URZ ;  /* 0x00000007081472a5 */ /* 0x000fe2000f8e003f */
[----:B0-----:R-:W-:Y:S01]  /*0ef0*/  @P2 IMAD.WIDE.U32 R8, R9, UR15, R4 ;  /* 0x0000000f09082c25 */ /* 0x001fe2000f8e0004 */
[----:B------:R-:W-:-:S03]  /*0f00*/  UIMAD UR15, UR9, UR7, URZ ;  /* 0x00000007090f72a4 */ /* 0x000fc6000f8e023f */
[----:B------:R-:W-:Y:S01]  /*0f10*/  @P2 IMAD.MOV.U32 R13, RZ, RZ, R8 ;  /* 0x000000ffff0d2224 */ /* 0x000fe200078e0008 */
[----:B------:R-:W-:Y:S01]  /*0f20*/  UIADD3 UR15, UR21, UR15, URZ ;  /* 0x0000000f150f7290 */ /* 0x000fe2000fffe03f */
[----:B-1----:R-:W-:-:S04]  /*0f30*/  @!P2 IMAD.WIDE.U32 R6, R4, R11, R6 ;  /* 0x0000000b0406a225 */ /* 0x002fc800078e0006 */
[----:B------:R-:W-:Y:S02]  /*0f40*/  @P2 IMAD.MOV.U32 R11, RZ, RZ, RZ ;  /* 0x000000ffff0b2224 */ /* 0x000fe400078e00ff */
[----:B------:R-:W-:Y:S02]  /*0f50*/  @!P2 IMAD.MOV.U32 R13, RZ, RZ, R6 ;  /* 0x000000ffff0da224 */ /* 0x000fe400078e0006 */
[----:B------:R-:W-:Y:S02]  /*0f60*/  @P2 IMAD.IADD R10, R9, 0x1, R11 ;  /* 0x00000001090a2824 */ /* 0x000fe400078e020b */
[----:B------:R-:W-:Y:S01]  /*0f70*/  @!P2 IMAD.MOV.U32 R10, RZ, RZ, R7 ;  /* 0x000000ffff0aa224 */ /* 0x000fe200078e0007 */
[----:B------:R0:W-:Y:S01]  /*0f80*/  STL [R1+0x88], R13 ;  /* 0x0000880d01007387 */ /* 0x0001e20000100800 */
[----:B------:R-:W-:Y:S02]  /*0f90*/  IMAD.MOV.U32 R17, RZ, RZ, R13 ;  /* 0x000000ffff117224 */ /* 0x000fe400078e000d */
[----:B------:R-:W-:Y:S01]  /*0fa0*/  IMAD.MOV.U32 R22, RZ, RZ, R10 ;  /* 0x000000ffff167224 */ /* 0x000fe200078e000a */
[----:B------:R0:W-:Y:S01]  /*0fb0*/  STL [R1+0x84], R10 ;  /* 0x0000840a01007387 */ /* 0x0001e20000100800 */
[----:B------:R-:W-:Y:S05]  /*0fc0*/  @P0 BRA `(.L_x_12) ;  /* 0x0000000000280947 */ /* 0x000fea0003800000 */
[----:B------:R-:W-:Y:S01]  /*0fd0*/  IADD3 R17, P0, R17, UR20, RZ ;  /* 0x0000001411117c10 */ /* 0x000fe2000ff1e0ff */
[----:B------:R-:W-:Y:S02]  /*0fe0*/  UISETP.GE.U32.AND UP0, UPT, UR14, 0xb, UPT ;  /* 0x0000000b0e00788c */ /* 0x000fe4000bf06070 */
[----:B------:R-:W-:Y:S01]  /*0ff0*/  UIMAD.WIDE.U32 UR4, UR14, -0x45d1745d, URZ ;  /* 0xba2e8ba30e0478a5 */ /* 0x000fe2000f8e003f */
[----:B------:R-:W-:Y:S01]  /*1000*/  IADD3.X R22, R22, UR15, RZ, P0, !PT ;  /* 0x0000000f16167c10 */ /* 0x000fe200087fe4ff */
[----:B------:R1:W-:Y:S02]  /*1010*/  STL [R1+0x88], R17 ;  /* 0x0000881101007387 */ /* 0x0003e40000100800 */
[----:B------:R-:W-:Y:S02]  /*1020*/  USHF.R.U32.HI UR5, URZ, 0x3, UR5 ;  /* 0x000000033f057899 */ /* 0x000fe40008011605 */
[----:B------:R1:W-:Y:S01]  /*1030*/  STL [R1+0x84], R22 ;  /* 0x0000841601007387 */ /* 0x0003e20000100800 */
[----:B------:R-:W-:-:S02]  /*1040*/  UMOV UR4, URZ ;  /* 0x0000003f00047c82 */ /* 0x000fc40008000000 */
[----:B------:R-:W-:Y:S02]  /*1050*/  @UP0 ULOP3.LUT UR4, UR5, 0x1, URZ, 0xc0, !UPT ;  /* 0x0000000105040892 */ /* 0x000fe4000f8ec03f */
[----:B------:R-:W-:-:S12]  /*1060*/  UIMAD UR5, UR5, -0xb, UR14 ;  /* 0xfffffff5050578a4 */ /* 0x000fd8000f8e020e */
.L_x_12:
[----:B------:R-:W-:Y:S01]  /*1070*/  IMAD.MOV.U32 R8, RZ, RZ, -0x1 ;  /* 0xffffffffff087424 */ /* 0x000fe200078e00ff */
[----:B------:R-:W-:Y:S01]  /*1080*/  ISETP.GE.U32.AND P0, PT, R17, UR18, PT ;  /* 0x0000001211007c0c */ /* 0x000fe2000bf06070 */
[----:B------:R-:W-:Y:S01]  /*1090*/  IMAD.MOV.U32 R6, RZ, RZ, -0x1 ;  /* 0xffffffffff067424 */ /* 0x000fe200078e00ff */
[----:B------:R-:W-:Y:S01]  /*10a0*/  PRMT R0, RZ, 0x7610, R0 ;  /* 0x00007610ff007816 */ /* 0x000fe20000000000 */
[----:B------:R-:W-:Y:S01]  /*10b0*/  IMAD.MOV.U32 R7, RZ, RZ, -0x1 ;  /* 0xffffffffff077424 */ /* 0x000fe200078e00ff */
[----:B------:R2:W-:Y:S01]  /*10c0*/  STL [R1+0x8c], R8 ;  /* 0x00008c0801007387 */ /* 0x0005e20000100800 */
[----:B------:R-:W-:-:S03]  /*10d0*/  ISETP.GE.U32.AND.EX P0, PT, R22, UR19, PT, P0 ;  /* 0x0000001316007c0c */ /* 0x000fc6000bf06100 */
[----:B------:R2:W-:Y:S04]  /*10e0*/  STL [R1+0x7c], R6 ;  /* 0x00007c0601007387 */ /* 0x0005e80000100800 */
[----:B------:R2:W-:Y:S06]  /*10f0*/  STL [R1+0x90], R7 ;  /* 0x0000900701007387 */ /* 0x0005ec0000100800 */
[----:B------:R-:W-:Y:S05]  /*1100*/  @P0 BRA `(.L_x_13) ;  /* 0x0000000400380947 */ /* 0x000fea0003800000 */
[----:B------:R-:W3:Y:S01]  /*1110*/  LDC.64 R18, c[0x0][0x628] ;  /* 0x00018a00ff127b82 */ /* 0x000ee20000000a00 */
[----:B--2---:R-:W-:Y:S02]  /*1120*/  IMAD.MOV.U32 R6, RZ, RZ, R17 ;  /* 0x000000ffff067224 */ /* 0x004fe400078e0011 */
[----:B------:R-:W-:-:S05]  /*1130*/  IMAD.MOV.U32 R7, RZ, RZ, R22 ;  /* 0x000000ffff077224 */ /* 0x000fca00078e0016 */
[----:B------:R-:W2:Y:S08]  /*1140*/  LDC R0, c[0x0][0x630] ;  /* 0x00018c00ff007b82 */ /* 0x000eb00000000800 */
[----:B------:R-:W4:Y:S01]  /*1150*/  LDC.64 R20, c[0x0][0x620] ;  /* 0x00018800ff147b82 */ /* 0x000f220000000a00 */
[----:B---3--:R-:W-:-:S04]  /*1160*/  ISETP.NE.U32.AND P0, PT, R18, RZ, PT ;  /* 0x000000ff1200720c */ /* 0x008fc80003f05070 */
[----:B------:R-:W-:-:S13]  /*1170*/  ISETP.NE.AND.EX P0, PT, R19, RZ, PT, P0 ;  /* 0x000000ff1300720c */ /* 0x000fda0003f05300 */
[----:B--2-4-:R-:W-:Y:S05]  /*1180*/  @!P0 BRA `(.L_x_14) ;  /* 0x0000000000288947 */ /* 0x014fea0003800000 */
[----:B------:R-:W2:Y:S02]  /*1190*/  LDC R11, c[0x0][0x634] ;  /* 0x00018d00ff0b7b82 */ /* 0x000ea40000000800 */
[----:B--2---:R-:W-:-:S05]  /*11a0*/  IADD3 R11, P0, R17, R11, RZ ;  /* 0x0000000b110b7210 */ /* 0x004fca0007f1e0ff */
[----:B0-----:R-:W-:-:S04]  /*11b0*/  IMAD.X R13, RZ, RZ, R22, P0 ;  /* 0x000000ffff0d7224 */ /* 0x001fc800000e0616 */
[----:B------:R-:W-:-:S04]  /*11c0*/  IMAD.WIDE.U32 R6, R13, R18, RZ ;  /* 0x000000120d067225 */ /* 0x000fc800078e00ff */
[----:B------:R-:W-:-:S04]  /*11d0*/  IMAD.WIDE.U32 R8, P0, R11, R19, R6 ;  /* 0x000000130b087225 */ /* 0x000fc80007800006 */
[----:B------:R-:W-:-:S04]  /*11e0*/  IMAD.WIDE.U32 R6, R11, R18, RZ ;  /* 0x000000120b067225 */ /* 0x000fc800078e00ff */
[----:B------:R-:W-:Y:S01]  /*11f0*/  IMAD.X R11, RZ, RZ, RZ, P0 ;  /* 0x000000ffff0b7224 */ /* 0x000fe200000e06ff */
[----:B------:R-:W-:Y:S01]  /*1200*/  IADD3 RZ, P0, R7, R8, RZ ;  /* 0x0000000807ff7210 */ /* 0x000fe20007f1e0ff */
[----:B------:R-:W-:-:S04]  /*1210*/  IMAD.MOV.U32 R10, RZ, RZ, R9 ;  /* 0x000000ffff0a7224 */ /* 0x000fc800078e0009 */
[----:B------:R-:W-:-:S08]  /*1220*/  IMAD.WIDE.U32.X R6, R13, R19, R10, P0 ;  /* 0x000000130d067225 */ /* 0x000fd000000e040a */
.L_x_14:
[-CC-:B------:R-:W-:Y:S01]  /*1230*/  SHF.R.U64 R27, R6, R0.reuse, R7.reuse ;  /* 0x00000000061b7219 */ /* 0x180fe20000001207 */
[----:B------:R-:W2:Y:S01]  /*1240*/  LDC.64 R24, c[0x0][0x640] ;  /* 0x00019000ff187b82 */ /* 0x000ea20000000a00 */
[----:B------:R-:W-:Y:S01]  /*1250*/  SHF.R.U32.HI R0, RZ, R0, R7 ;  /* 0x00000000ff007219 */ /* 0x000fe20000011607 */
[----:B------:R-:W-:Y:S01]  /*1260*/  IMAD.MOV.U32 R6, RZ, RZ, R17 ;  /* 0x000000ffff067224 */ /* 0x000fe200078e0011 */
[----:B------:R-:W-:-:S05]  /*1270*/  IADD3 R9, P0, RZ, -R27, RZ ;  /* 0x8000001bff097210 */ /* 0x000fca0007f1e0ff */
[----:B------:R-:W3:Y:S01]  /*1280*/  LDC R8, c[0x0][0x618] ;  /* 0x00018600ff087b82 */ /* 0x000ee20000000800 */
[----:B------:R-:W-:-:S04]  /*1290*/  IMAD.X R7, RZ, RZ, ~R0, P0 ;  /* 0x000000ffff077224 */ /* 0x000fc800000e0e00 */
[-C--:B------:R-:W-:Y:S02]  /*12a0*/  IMAD R0, R7, R20.reuse, RZ ;  /* 0x0000001407007224 */ /* 0x080fe400078e02ff */
[----:B------:R-:W-:Y:S01]  /*12b0*/  IMAD.MOV.U32 R7, RZ, RZ, R22 ;  /* 0x000000ffff077224 */ /* 0x000fe200078e0016 */
[----:B------:R-:W4:Y:S01]  /*12c0*/  LDC R11, c[0x0][0x608] ;  /* 0x00018200ff0b7b82 */ /* 0x000f220000000800 */
[----:B-1----:R-:W-:Y:S02]  /*12d0*/  IMAD.MOV.U32 R22, RZ, RZ, 0x1 ;  /* 0x00000001ff167424 */ /* 0x002fe400078e00ff */
[----:B------:R-:W-:-:S04]  /*12e0*/  IMAD.WIDE.U32 R6, R9, R20, R6 ;  /* 0x0000001409067225 */ /* 0x000fc800078e0006 */
[----:B------:R-:W-:Y:S01]  /*12f0*/  IMAD R9, R9, R21, R0 ;  /* 0x0000001509097224 */ /* 0x000fe200078e0200 */
[----:B------:R-:W1:Y:S01]  /*1300*/  LDC R23, c[0x0][0x658] ;  /* 0x00019600ff177b82 */ /* 0x000e620000000800 */
[----:B--2---:R-:W-:Y:S01]  /*1310*/  ISETP.NE.U32.AND P0, PT, R24, RZ, PT ;  /* 0x000000ff1800720c */ /* 0x004fe20003f05070 */
[----:B------:R-:W-:Y:S02]  /*1320*/  IMAD.MOV.U32 R0, RZ, RZ, -0x1 ;  /* 0xffffffffff007424 */ /* 0x000fe400078e00ff */
[----:B------:R-:W-:Y:S01]  /*1330*/  IMAD.IADD R7, R7, 0x1, R9 ;  /* 0x0000000107077824 */ /* 0x000fe200078e0209 */
[----:B------:R-:W-:-:S03]  /*1340*/  ISETP.NE.AND.EX P0, PT, R25, RZ, PT, P0 ;  /* 0x000000ff1900720c */ /* 0x000fc60003f05300 */
[----:B------:R-:W2:Y:S01]  /*1350*/  LDC R21, c[0x0][0x600] ;  /* 0x00018000ff157b82 */ /* 0x000ea20000000800 */
[-CC-:B---3--:R-:W-:Y:S02]  /*1360*/  SHF.R.U64 R19, R6, R8.reuse, R7.reuse ;  /* 0x0000000806137219 */ /* 0x188fe40000001207 */
[----:B------:R-:W-:-:S05]  /*1370*/  SHF.R.U32.HI R6, RZ, R8, R7 ;  /* 0x00000008ff067219 */ /* 0x000fca0000011607 */
[----:B------:R-:W3:Y:S01]  /*1380*/  LDC R18, c[0x0][0x648] ;  /* 0x00019200ff127b82 */ /* 0x000ee20000000800 */
[-CC-:B----4-:R-:W-:Y:S02]  /*1390*/  SHF.R.U64 R28, R19, R11.reuse, R6.reuse ;  /* 0x0000000b131c7219 */ /* 0x190fe40000001206 */
[----:B------:R-:W-:-:S05]  /*13a0*/  SHF.R.U32.HI R6, RZ, R11, R6 ;  /* 0x0000000bff067219 */ /* 0x000fca0000011606 */
[----:B------:R-:W4:Y:S01]  /*13b0*/  LDC R20, c[0x0][0x638] ;  /* 0x00018e00ff147b82 */ /* 0x000f220000000800 */
[-CC-:B-1----:R-:W-:Y:S02]  /*13c0*/  SHF.R.U64 R30, R28, R23.reuse, R6.reuse ;  /* 0x000000171c1e7219 */ /* 0x182fe40000001206 */
[-C--:B------:R-:W-:Y:S02]  /*13d0*/  SHF.L.U32 R0, R0, R23.reuse, RZ ;  /* 0x0000001700007219 */ /* 0x080fe400000006ff */
[----:B------:R-:W-:Y:S01]  /*13e0*/  SHF.R.U32.HI R7, RZ, R23, R6 ;  /* 0x00000017ff077219 */ /* 0x000fe20000011606 */
[----:B------:R-:W-:Y:S01]  /*13f0*/  IMAD.MOV.U32 R6, RZ, RZ, R30 ;  /* 0x000000ffff067224 */ /* 0x000fe200078e001e */
[----:B0-----:R-:W-:Y:S01]  /*1400*/  LOP3.LUT R13, RZ, R0, RZ, 0x33, !PT ;  /* 0x00000000ff0d7212 */ /* 0x001fe200078e33ff */
[----:B------:R-:W0:Y:S01]  /*1410*/  LDC R26, c[0x0][0x610] ;  /* 0x00018400ff1a7b82 */ /* 0x000e220000000800 */
[----:B------:R-:W-:Y:S05]  /*1420*/  @!P0 BRA `(.L_x_15) ;  /* 0x0000000000288947 */ /* 0x000fea0003800000 */
[----:B------:R-:W1:Y:S02]  /*1430*/  LDC R11, c[0x0][0x64c] ;  /* 0x00019300ff0b7b82 */ /* 0x000e640000000800 */
[----:B-1----:R-:W-:-:S05]  /*1440*/  IADD3 R11, P0, R30, R11, RZ ;  /* 0x0000000b1e0b7210 */ /* 0x002fca0007f1e0ff */
[----:B------:R-:W-:-:S04]  /*1450*/  IMAD.X R17, RZ, RZ, R7, P0 ;  /* 0x000000ffff117224 */ /* 0x000fc800000e0607 */
[----:B------:R-:W-:-:S04]  /*1460*/  IMAD.WIDE.U32 R6, R17, R24, RZ ;  /* 0x0000001811067225 */ /* 0x000fc800078e00ff */
[----:B------:R-:W-:-:S04]  /*1470*/  IMAD.WIDE.U32 R8, P0, R11, R25, R6 ;  /* 0x000000190b087225 */ /* 0x000fc80007800006 */
[----:B------:R-:W-:-:S04]  /*1480*/  IMAD.WIDE.U32 R6, R11, R24, RZ ;  /* 0x000000180b067225 */ /* 0x000fc800078e00ff */
[----:B------:R-:W-:Y:S01]  /*1490*/  IMAD.X R11, RZ, RZ, RZ, P0 ;  /* 0x000000ffff0b7224 */ /* 0x000fe200000e06ff */
[----:B------:R-:W-:Y:S01]  /*14a0*/  IADD3 RZ, P0, R7, R8, RZ ;  /* 0x0000000807ff7210 */ /* 0x000fe20007f1e0ff */
[----:B------:R-:W-:-:S04]  /*14b0*/  IMAD.MOV.U32 R10, RZ, RZ, R9 ;  /* 0x000000ffff0a7224 */ /* 0x000fc800078e0009 */
[----:B------:R-:W-:-:S08]  /*14c0*/  IMAD.WIDE.U32.X R6, R17, R25, R10, P0 ;  /* 0x0000001911067225 */ /* 0x000fd000000e040a */
.L_x_15:
[----:B---3--:R-:W-:Y:S01]  /*14d0*/  SHF.R.U64 R5, R6, R18, R7 ;  /* 0x0000001206057219 */ /* 0x008fe20000001207 */
[----:B--2---:R-:W-:Y:S01]  /*14e0*/  VIADD R6, R21, 0xffffffff ;  /* 0xffffffff15067836 */ /* 0x004fe20000000000 */
[----:B------:R-:W-:Y:S01]  /*14f0*/  SHF.L.U32 R0, R22, R23, RZ ;  /* 0x0000001716007219 */ /* 0x000fe200000006ff */
[----:B------:R-:W-:Y:S01]  /*1500*/  @P2 IMAD R14, R15, R16, R4 ;  /* 0x000000100f0e2224 */ /* 0x000fe200078e0204 */
[----:B------:R-:W-:Y:S01]  /*1510*/  LOP3.LUT R13, R28, R13, RZ, 0xc0, !PT ;  /* 0x0000000d1c0d7212 */ /* 0x000fe200078ec0ff */
[----:B------:R-:W-:-:S04]  /*1520*/  IMAD.MOV R7, RZ, RZ, -R5 ;  /* 0x000000ffff077224 */ /* 0x000fc800078e0a05 */
[----:B------:R-:W-:Y:S01]  /*1530*/  IMAD R13, R0, R5, R13 ;  /* 0x00000005000d7224 */ /* 0x000fe200078e020d */
[----:B------:R-:W-:Y:S01]  /*1540*/  LOP3.LUT R5, R19, R6, RZ, 0xc0, !PT ;  /* 0x0000000613057212 */ /* 0x000fe200078ec0ff */
[----:B----4-:R-:W-:Y:S02]  /*1550*/  IMAD R0, R7, R20, R30 ;  /* 0x0000001407007224 */ /* 0x010fe400078e021e */
[----:B------:R-:W-:Y:S02]  /*1560*/  IMAD.MOV.U32 R6, RZ, RZ, 0x1 ;  /* 0x00000001ff067424 */ /* 0x000fe400078e00ff */
[----:B0-----:R-:W-:Y:S02]  /*1570*/  IMAD R4, R13, R26, R14 ;  /* 0x0000001a0d047224 */ /* 0x001fe400078e020e */
[----:B------:R-:W-:Y:S01]  /*1580*/  IMAD R5, R0, R21, R5 ;  /* 0x0000001500057224 */ /* 0x000fe200078e0205 */
[----:B------:R-:W-:-:S04]  /*1590*/  PRMT R0, R6, 0x7610, R0 ;  /* 0x0000761006007816 */ /* 0x000fc80000000000 */
[----:B------:R-:W-:Y:S02]  /*15a0*/  SEL R6, R5, R4, !P2 ;  /* 0x0000000405067207 */ /* 0x000fe40005000000 */
[----:B------:R-:W-:-:S03]  /*15b0*/  SEL R4, R4, R5, !P2 ;  /* 0x0000000504047207 */ /* 0x000fc60005000000 */
[----:B------:R3:W-:Y:S04]  /*15c0*/  STL [R1+0x90], R6 ;  /* 0x0000900601007387 */ /* 0x0007e80000100800 */
[----:B------:R3:W-:Y:S04]  /*15d0*/  STL [R1+0x7c], R27 ;  /* 0x00007c1b01007387 */ /* 0x0007e80000100800 */
[----:B------:R3:W-:Y:S02]  /*15e0*/  STL [R1+0x8c], R4 ;  /* 0x00008c0401007387 */ /* 0x0007e40000100800 */
.L_x_13:
[----:B------:R-:W-:Y:S05]  /*15f0*/  @!P1 BRA `(.L_x_16) ;  /* 0x00000000000c9947 */ /* 0x000fea0003800000 */
[----:B------:R-:W-:Y:S01]  /*1600*/  UCGABAR_WAIT ;  /* 0x0000000000007dc7 */ /* 0x000fe20008000000 */
[----:B------:R-:W-:Y:S01]  /*1610*/  CCTL.IVALL ;  /* 0x00000000ff00798f */ /* 0x000fe20002000000 */
[----:B------:R-:W-:Y:S05]  /*1620*/  BRA `(.L_x_17) ;  /* 0x0000000000047947 */ /* 0x000fea0003800000 */
.L_x_16:
[----:B------:R-:W-:Y:S06]  /*1630*/  BAR.SYNC.DEFER_BLOCKING 0x0 ;  /* 0x0000000000007b1d */ /* 0x000fec0000010000 */
.L_x_17:
[----:B------:R-:W-:Y:S05]  /*1640*/  @!P3 BRA `(.L_x_18) ;  /* 0x000000dc0000b947 */ /* 0x000fea0003800000 */
[----:B------:R-:W-:-:S06]  /*1650*/  UISETP.GT.U32.AND UP0, UPT, UR12, 0x1, UPT ;  /* 0x000000010c00788c */ /* 0x000fcc000bf04070 */
[----:B------:R-:W-:-:S13]  /*1660*/  PLOP3.LUT P0, PT, PT, PT, UP0, 0x80, 0x0 ;  /* 0x000000000000781c */ /* 0x000fda0003f0f008 */
[----:B------:R-:W-:Y:S05]  /*1670*/  @P0 EXIT ;  /* 0x000000000000094d */ /* 0x000fea0003800000 */
.L_x_19:
[----:B------:R-:W-:-:S08]  /*1680*/  NOP ;  /* 0x0000000000007918 */ /* 0x000fd00000000000 */
[----:B------:R-:W4:Y:S02]  /*1690*/  USETMAXREG.TRY_ALLOC.CTAPOOL UP0, 0xe8 ;  /* 0x000000e8000079c8 */ /* 0x000f240008000600 */
[----:B----4-:R-:W-:-:S13]  /*16a0*/  PLOP3.LUT P0, PT, PT, PT, UP0, 0x80, 0x0 ;  /* 0x000000000000781c */ /* 0x010fda0003f0f008 */
[----:B------:R-:W-:Y:S05]  /*16b0*/  @!P0 BRA `(.L_x_19) ;  /* 0xfffffffc00f08947 */ /* 0x000fea000383ffff */
[----:B------:R-:W-:-:S13]  /*16c0*/  LOP3.LUT P0, RZ, R0, 0xff, RZ, 0xc0, !PT ;  /* 0x000000ff00ff7812 */ /* 0x000fda000780c0ff */
[----:B------:R-:W-:Y:S05]  /*16d0*/  @!P0 EXIT ;  /* 0x000000000000894d */ /* 0x000fea0003800000 */
[----:B------:R-:W4:Y:S01]  /*16e0*/  S2UR UR6, SR_CgaCtaId ;  /* 0x00000000000679c3 */ /* 0x000f220000008800 */
[CC--:B------:R-:W-:Y:S01]  /*16f0*/  LEA.HI R0, R12.reuse, R3.reuse, RZ, 0x2 ;  /* 0x000000030c007211 */ /* 0x0c0fe200078f10ff */
[----:B------:R-:W-:Y:S01]  /*1700*/  UIADD3 UR7, UR17, -0x1, URZ ;  /* 0xffffffff11077890 */ /* 0x000fe2000fffe03f */
[----:B------:R-:W-:Y:S01]  /*1710*/  LEA.HI R3, R12, R3, RZ, 0x5 ;  /* 0x000000030c037211 */ /* 0x000fe200078f28ff */
[----:B------:R-:W-:Y:S01]  /*1720*/  UMOV UR12, 0x400 ;  /* 0x00000400000c7882 */ /* 0x000fe20000000000 */
[--C-:B------:R-:W-:Y:S01]  /*1730*/  SHF.R.S32.HI R2, RZ, 0x2, R0.reuse ;  /* 0x00000002ff027819 */ /* 0x100fe20000011400 */
[----:B------:R-:W-:Y:S01]  /*1740*/  UISETP.LT.AND UP0, UPT, UR14, 0x1, UPT ;  /* 0x000000010e00788c */ /* 0x000fe2000bf01270 */
[----:B------:R-:W-:Y:S01]  /*1750*/  SHF.R.S32.HI R5, RZ, 0x1f, R0 ;  /* 0x0000001fff057819 */ /* 0x000fe20000011400 */
[----:B------:R-:W-:Y:S02]  /*1760*/  ULOP3.LUT UR27, UR13, 0x1, URZ, 0xfc, !UPT ;  /* 0x000000010d1b7892 */ /* 0x000fe4000f8efc3f */
[----:B------:R-:W-:Y:S01]  /*1770*/  USEL UR16, UR14, 0x1, UP0 ;  /* 0x000000010e107887 */ /* 0x000fe20008000000 */
[----:B------:R-:W-:Y:S01]  /*1780*/  LEA.HI R5, R5, R2, RZ, 0x3 ;  /* 0x0000000205057211 */ /* 0x000fe200078f18ff */
[----:B------:R-:W-:-:S02]  /*1790*/  UISETP.NE.AND UP0, UPT, UR7, URZ, UPT ;  /* 0x0000003f0700728c */ /* 0x000fc4000bf05270 */
[----:B------:R-:W-:Y:S01]  /*17a0*/  USHF.L.U32 UR28, UR14, 0x1, URZ ;  /* 0x000000010e1c7899 */ /* 0x000fe2000800063f */
[----:B------:R-:W-:Y:S01]  /*17b0*/  LOP3.LUT R5, R5, 0xfffffff8, RZ, 0xc0, !PT ;  /* 0xfffffff805057812 */ /* 0x000fe200078ec0ff */
[----:B------:R-:W-:Y:S02]  /*17c0*/  UIADD3 UR16, -UR16, UR14, URZ ;  /* 0x0000000e10107290 */ /* 0x000fe4000fffe13f */
[----:B------:R-:W-:Y:S02]  /*17d0*/  USEL UR30, URZ, 0x1, UP0 ;  /* 0x000000013f1e7887 */ /* 0x000fe40008000000 */
[----:B------:R-:W-:Y:S01]  /*17e0*/  IMAD.IADD R2, R2, 0x1, -R5 ;  /* 0x0000000102027824 */ /* 0x000fe200078e0a05 */
[----:B------:R-:W-:Y:S01]  /*17f0*/  SHF.R.S32.HI R5, RZ, 0x5, R3 ;  /* 0x00000005ff057819 */ /* 0x000fe20000011403 */
[----:B----4-:R-:W-:-:S03]  /*1800*/  ULEA UR12, UR6, UR12, 0x18 ;  /* 0x0000000c060c7291 */ /* 0x010fc6000f8ec03f */
[--C-:B------:R-:W-:Y:S01]  /*1810*/  SHF.R.S32.HI R3, RZ, 0x1f, R2.reuse ;  /* 0x0000001fff037819 */ /* 0x100fe20000011402 */
[----:B------:R-:W-:Y:S01]  /*1820*/  USHF.L.U32 UR6, UR7, 0x3, URZ ;  /* 0x0000000307067899 */ /* 0x000fe2000800063f */
[C-C-:B------:R-:W-:Y:S01]  /*1830*/  IMAD R0, R5.reuse, -0x10, -R2.reuse ;  /* 0xfffffff005007824 */ /* 0x140fe200078e0a02 */
[----:B------:R-:W-:Y:S02]  /*1840*/  UIADD3 UR29, UR12, 0xc0, URZ ;  /* 0x000000c00c1d7890 */ /* 0x000fe4000fffe03f */
[----:B------:R-:W-:Y:S01]  /*1850*/  ULOP3.LUT UR6, UR6, 0x8, URZ, 0xc0, !UPT ;  /* 0x0000000806067892 */ /* 0x000fe2000f8ec03f */
[----:B------:R-:W-:Y:S01]  /*1860*/  IMAD.WIDE R2, R5, 0x10, R2 ;  /* 0x0000001005027825 */ /* 0x000fe200078e0202 */
[----:B------:R-:W-:Y:S02]  /*1870*/  ULEA UR17, UR17, UR29, 0x3 ;  /* 0x0000001d11117291 */ /* 0x000fe4000f8e183f */
[----:B------:R-:W-:Y:S02]  /*1880*/  ULOP3.LUT UR31, UR6, 0x8, URZ, 0x3c, !UPT ;  /* 0x00000008061f7892 */ /* 0x000fe4000f8e3c3f */
[----:B------:R-:W-:-:S03]  /*1890*/  ULOP3.LUT UR18, UR6, 0x18, URZ, 0x3c, !UPT ;  /* 0x0000001806127892 */ /* 0x000fc6000f8e3c3f */
[----:B------:R-:W-:Y:S02]  /*18a0*/  ULDC UR6, c[0x0][0x284] ;  /* 0x0000a10000067ab9 */ /* 0x000fe40000000800 */
[----:B------:R-:W-:-:S05]  /*18b0*/  VIADD R0, R0, UR6 ;  /* 0x0000000600007c36 */ /* 0x000fca0008000000 */
[----:B------:R4:W-:Y:S04]  /*18c0*/  STL [R1+0x94], R0 ;  /* 0x0000940001007387 */ /* 0x0009e80000100800 */
[----:B------:R4:W-:Y:S02]  /*18d0*/  STL.64 [R1+0x98], R2 ;  /* 0x0000980201007387 */ /* 0x0009e40000100a00 */
.L_x_302:
[----:B----4-:R-:W-:Y:S01]  /*18e0*/  IMAD.U32 R0, RZ, RZ, UR30 ;  /* 0x0000001eff007e24 */ /* 0x010fe2000f8e00ff */
[----:B0-2---:R-:W4:Y:S01]  /*18f0*/  LDC R2, c[0x0][0x28c] ;  /* 0x0000a300ff027b82 */ /* 0x005f220000000800 */
[----:B------:R-:W-:Y:S01]  /*1900*/  UMOV UR6, URZ ;  /* 0x0000003f00067c82 */ /* 0x000fe20008000000 */
[----:B------:R-:W-:Y:S02]  /*1910*/  UMOV UR19, UR5 ;  /* 0x0000000500137c82 */ /* 0x000fe40008000000 */
[----:B------:R-:W-:-:S04]  /*1920*/  SHF.L.U32 R0, R0, 0x1f, RZ ;  /* 0x0000001f00007819 */ /* 0x000fc800000006ff */
[----:B------:R-:W5:Y:S01]  /*1930*/  SYNCS.PHASECHK.TRANS64.TRYWAIT P0, [UR17+-0x8], R0 ;  /* 0xfffff800ff0075a7 */ /* 0x000f620008000151 */
[----:B----4-:R-:W-:Y:S01]  /*1940*/  ISETP.GE.AND P1, PT, R2, 0x1, PT ;  /* 0x000000010200780c */ /* 0x010fe20003f26270 */
[----:B-----5:R-:W-:-:S12]  /*1950*/  @!P0 BRA `(.L_x_20) ;  /* 0x000000ec00c48947 */ /* 0x020fd80003800000 */
.L_x_331:
[----:B------:R0:W-:Y:S01]  /*1960*/  STL [R1+0x74], RZ ;  /* 0x000074ff01007387 */ /* 0x0001e20000100800 */
[----:B------:R-:W-:Y:S01]  /*1970*/  UMOV UR7, URZ ;  /* 0x0000003f00077c82 */ /* 0x000fe20008000000 */
[----:B------:R-:W-:Y:S01]  /*1980*/  UMOV UR8, URZ ;  /* 0x0000003f00087c82 */ /* 0x000fe20008000000 */
[----:B----4-:R-:W-:Y:S01]  /*1990*/  IMAD.MOV.U32 R0, RZ, RZ, RZ ;  /* 0x000000ffff007224 */ /* 0x010fe200078e00ff */
[----:B------:R4:W-:Y:S01]  /*19a0*/  STL [R1+0x70], RZ ;  /* 0x000070ff01007387 */ /* 0x0009e20000100800 */
[----:B------:R-:W-:Y:S02]  /*19b0*/  CS2R R2, SRZ ;  /* 0x0000000000027805 */ /* 0x000fe4000001ff00 */
[----:B---3--:R-:W-:Y:S02]  /*19c0*/  CS2R R4, SRZ ;  /* 0x0000000000047805 */ /* 0x008fe4000001ff00 */
[----:B--2---:R-:W-:Y:S01]  /*19d0*/  CS2R R6, SRZ ;  /* 0x0000000000067805 */ /* 0x004fe2000001ff00 */
[----:B------:R4:W-:Y:S01]  /*19e0*/  STL [R1+0x6c], RZ ;  /* 0x00006cff01007387 */ /* 0x0009e20000100800 */
[----:B------:R-:W-:-:S02]  /*19f0*/  CS2R R8, SRZ ;  /* 0x0000000000087805 */ /* 0x000fc4000001ff00 */
[----:B0-----:R-:W-:Y:S02]  /*1a00*/  CS2R R10, SRZ ;  /* 0x00000000000a7805 */ /* 0x001fe4000001ff00 */
[----:B------:R-:W-:Y:S01]  /*1a10*/  CS2R R12, SRZ ;  /* 0x00000000000c7805 */ /* 0x000fe2000001ff00 */
[----:B------:R4:W-:Y:S01]  /*1a20*/  STL [R1+0x68], RZ ;  /* 0x000068ff01007387 */ /* 0x0009e20000100800 */
[----:B------:R-:W-:Y:S02]  /*1a30*/  CS2R R14, SRZ ;  /* 0x00000000000e7805 */ /* 0x000fe4000001ff00 */
[----:B-1----:R-:W-:Y:S02]  /*1a40*/  CS2R R16, SRZ ;  /* 0x0000000000107805 */ /* 0x002fe4000001ff00 */
[----:B------:R-:W-:Y:S01]  /*1a50*/  CS2R R18, SRZ ;  /* 0x0000000000127805 */ /* 0x000fe2000001ff00 */
[----:B------:R4:W-:Y:S01]  /*1a60*/  STL [R1+0x64], RZ ;  /* 0x000064ff01007387 */ /* 0x0009e20000100800 */
[----:B------:R-:W-:-:S02]  /*1a70*/  CS2R R20, SRZ ;  /* 0x0000000000147805 */ /* 0x000fc4000001ff00 */
[----:B------:R-:W-:Y:S02]  /*1a80*/  CS2R R22, SRZ ;  /* 0x0000000000167805 */ /* 0x000fe4000001ff00 */
[----:B------:R-:W-:Y:S01]  /*1a90*/  CS2R R152, SRZ ;  /* 0x0000000000987805 */ /* 0x000fe2000001ff00 */
[----:B------:R4:W-:Y:S01]  /*1aa0*/  STL [R1+0x60], RZ ;  /* 0x000060ff01007387 */ /* 0x0009e20000100800 */
[----:B------:R-:W-:Y:S02]  /*1ab0*/  CS2R R154, SRZ ;  /* 0x00000000009a7805 */ /* 0x000fe4000001ff00 */
[----:B------:R-:W-:Y:S02]  /*1ac0*/  CS2R R156, SRZ ;  /* 0x00000000009c7805 */ /* 0x000fe4000001ff00 */
        /* <DEDUP_REMOVED lines=46> */
[----:B------:R-:W-:Y:S01]  /*1db0*/  IMAD.MOV.U32 R226, RZ, RZ, RZ ;  /* 0x000000ffffe27224 */ /* 0x000fe200078e00ff */
[----:B------:R-:W-:Y:S01]  /*1dc0*/  CS2R R24, SRZ ;  /* 0x0000000000187805 */ /* 0x000fe2000001ff00 */
[----:B------:R-:W-:Y:S01]  /*1dd0*/  IMAD.U32 R227, RZ, RZ, UR4 ;  /* 0x00000004ffe37e24 */ /* 0x000fe2000f8e00ff */
[----:B------:R4:W-:Y:S01]  /*1de0*/  STL [R1+0x2c], RZ ;  /* 0x00002cff01007387 */ /* 0x0009e20000100800 */
[----:B------:R-:W-:Y:S02]  /*1df0*/  CS2R R26, SRZ ;  /* 0x00000000001a7805 */ /* 0x000fe4000001ff00 */
[----:B------:R-:W-:-:S02]  /*1e00*/  CS2R R28, SRZ ;  /* 0x00000000001c7805 */ /* 0x000fc4000001ff00 */
[----:B------:R-:W-:Y:S01]  /*1e10*/  CS2R R30, SRZ ;  /* 0x00000000001e7805 */ /* 0x000fe2000001ff00 */
[----:B------:R4:W-:Y:S01]  /*1e20*/  STL [R1+0x28], RZ ;  /* 0x000028ff01007387 */ /* 0x0009e20000100800 */
[----:B------:R-:W-:Y:S02]  /*1e30*/  CS2R R32, SRZ ;  /* 0x0000000000207805 */ /* 0x000fe4000001ff00 */
[----:B------:R-:W-:Y:S02]  /*1e40*/  CS2R R34, SRZ ;  /* 0x0000000000227805 */ /* 0x000fe4000001ff00 */
[----:B------:R-:W-:Y:S01]  /*1e50*/  CS2R R36, SRZ ;  /* 0x0000000000247805 */ /* 0x000fe2000001ff00 */
        /* <DEDUP_REMOVED lines=36> */
[----:B------:R4:W-:Y:S01]  /*20a0*/  STL [R1], RZ ;  /* 0x000000ff01007387 */ /* 0x0009e20000100800 */
[----:B------:R-:W-:Y:S02]  /*20b0*/  CS2R R92, SRZ ;  /* 0x00000000005c7805 */ /* 0x000fe4000001ff00 */
[----:B------:R-:W-:Y:S02]  /*20c0*/  CS2R R94, SRZ ;  /* 0x00000000005e7805 */ /* 0x000fe4000001ff00 */
[----:B------:R-:W-:Y:S02]  /*20d0*/  CS2R R96, SRZ ;  /* 0x0000000000607805 */ /* 0x000fe4000001ff00 */
[----:B------:R-:W-:Y:S02]  /*20e0*/  CS2R R98, SRZ ;  /* 0x0000000000627805 */ /* 0x000fe4000001ff00 */
[----:B------:R-:W-:-:S02]  /*20f0*/  CS2R R100, SRZ ;  /* 0x0000000000647805 */ /* 0x000fc4000001ff00 */
[----:B------:R-:W-:Y:S02]  /*2100*/  CS2R R102, SRZ ;  /* 0x0000000000667805 */ /* 0x000fe4000001ff00 */
        /* <DEDUP_REMOVED lines=23> */
[----:B------:R-:W-:Y:S01]  /*2280*/  CS2R R150, SRZ ;  /* 0x0000000000967805 */ /* 0x000fe2000001ff00 */
[----:B----4-:R-:W-:Y:S06]  /*2290*/  @!P1 BRA `(.L_x_21) ;  /* 0x0000001000749947 */ /* 0x010fec0003800000 */
[----:B------:R-:W-:-:S06]  /*22a0*/  UISETP.NE.AND UP0, UPT, UR27, 0x3, UPT ;  /* 0x000000031b00788c */ /* 0x000fcc000bf05270 */
[----:B------:R-:W-:-:S13]  /*22b0*/  PLOP3.LUT P1, PT, PT, PT, UP0, 0x80, 0x0 ;  /* 0x000000000000781c */ /* 0x000fda0003f2f008 */
[----:B------:R-:W-:Y:S05]  /*22c0*/  @!P1 BRA `(.L_x_22) ;  /* 0x0000000000049947 */ /* 0x000fea0003800000 */
[----:B------:R-:W-:Y:S01]  /*22d0*/  BPT.TRAP 0x1 ;  /* 0x000000040000795c */ /* 0x000fe20000300000 */
.L_x_22:
[----:B------:R-:W-:Y:S01]  /*22e0*/  ULEA UR6, UR5, UR12, 0x3 ;  /* 0x0000000c05067291 */ /* 0x000fe2000f8e183f */
[----:B------:R-:W-:-:S05]  /*22f0*/  IMAD.U32 R0, RZ, RZ, UR4 ;  /* 0x00000004ff007e24 */ /* 0x000fca000f8e00ff */
[----:B------:R-:W-:-:S04]  /*2300*/  SHF.L.U32 R0, R0, 0x1f, RZ ;  /* 0x0000001f00007819 */ /* 0x000fc800000006ff */
[----:B------:R0:W1:Y:S01]  /*2310*/  SYNCS.PHASECHK.TRANS64.TRYWAIT P0, [UR6], R0 ;  /* 0x00000000ff0075a7 */ /* 0x0000620008000146 */
[----:B------:R-:W-:Y:S05]  /*2320*/  @!P1 BRA `(.L_x_23) ;  /* 0x0000000000049947 */ /* 0x000fea0003800000 */
[----:B------:R-:W-:Y:S01]  /*2330*/  BPT.TRAP 0x1 ;  /* 0x000000040000795c */ /* 0x000fe20000300000 */
.L_x_23:
[----:B-1----:R-:W-:Y:S05]  /*2340*/  @P0 BRA `(.L_x_24) ;  /* 0x0000000000080947 */ /* 0x002fea0003800000 */
[----:B------:R-:W1:Y:S02]  /*2350*/  SYNCS.PHASECHK.TRANS64.TRYWAIT P0, [UR6], R0 ;  /* 0x00000000ff0075a7 */ /* 0x000e640008000146 */
[----:B-1----:R-:W-:Y:S05]  /*2360*/  @!P0 BRA `(.L_x_25) ;  /* 0x000000e400588947 */ /* 0x002fea0003800000 */
.L_x_24:
[----:B------:R-:W-:Y:S01]  /*2370*/  UIADD3 UR6, UR12, 0x180, URZ ;  /* 0x000001800c067890 */ /* 0x000fe2000fffe03f */
[----:B------:R-:W-:Y:S01]  /*2380*/  WARPGROUP.ARRIVE ;  /* 0x00000000000079c5 */ /* 0x000fe20000000000 */
[----:B------:R-:W-:Y:S01]  /*2390*/  UIADD3 UR7, UR12, 0xb180, URZ ;  /* 0x0000b1800c077890 */ /* 0x000fe2000fffe03f */
[----:B------:R2:W-:Y:S01]  /*23a0*/  STL [R1+0x74], RZ ;  /* 0x000074ff01007387 */ /* 0x0005e20000100800 */
[----:B------:R-:W-:Y:S01]  /*23b0*/  USHF.R.U32.HI UR6, URZ, 0x4, UR6 ;  /* 0x000000043f067899 */ /* 0x000fe20008011606 */
[----:B01----:R-:W-:Y:S01]  /*23c0*/  IMAD.MOV.U32 R0, RZ, RZ, RZ ;  /* 0x000000ffff007224 */ /* 0x003fe200078e00ff */
[----:B------:R-:W-:Y:S01]  /*23d0*/  USHF.R.U32.HI UR7, URZ, 0x4, UR7 ;  /* 0x000000043f077899 */ /* 0x000fe20008011607 */
[----:B------:R2:W-:Y:S01]  /*23e0*/  STL [R1+0x70], RZ ;  /* 0x000070ff01007387 */ /* 0x0005e20000100800 */
[----:B------:R-:W-:Y:S01]  /*23f0*/  ULOP3.LUT UR6, UR6, 0x3fff, URZ, 0xc0, !UPT ;  /* 0x00003fff06067892 */ /* 0x000fe2000f8ec03f */
[----:B------:R-:W-:Y:S01]  /*2400*/  CS2R R2, SRZ ;  /* 0x0000000000027805 */ /* 0x000fe2000001ff00 */
[----:B------:R-:W-:Y:S01]  /*2410*/  ULOP3.LUT UR7, UR7, 0x3fff, URZ, 0xc0, !UPT ;  /* 0x00003fff07077892 */ /* 0x000fe2000f8ec03f */
[----:B------:R2:W-:Y:S01]  /*2420*/  STL [R1+0x6c], RZ ;  /* 0x00006cff01007387 */ /* 0x0005e20000100800 */
[----:B------:R-:W-:Y:S01]  /*2430*/  ULOP3.LUT UR6, UR6, 0x10000, URZ, 0xfc, !UPT ;  /* 0x0001000006067892 */ /* 0x000fe2000f8efc3f */
[----:B------:R-:W-:Y:S01]  /*2440*/  CS2R R4, SRZ ;  /* 0x0000000000047805 */ /* 0x000fe2000001ff00 */
[----:B------:R-:W-:Y:S01]  /*2450*/  ULOP3.LUT UR7, UR7, 0x10000, URZ, 0xfc, !UPT ;  /* 0x0001000007077892 */ /* 0x000fe2000f8efc3f */
[----:B------:R2:W-:Y:S01]  /*2460*/  STL [R1+0x68], RZ ;  /* 0x000068ff01007387 */ /* 0x0005e20000100800 */
[----:B------:R-:W-:Y:S01]  /*2470*/  ULEA UR8, UR5, UR6, 0x8 ;  /* 0x0000000605087291 */ /* 0x000fe2000f8e403f */
[----:B------:R-:W-:Y:S01]  /*2480*/  CS2R R6, SRZ ;  /* 0x0000000000067805 */ /* 0x000fe2000001ff00 */
[----:B------:R-:W-:Y:S01]  /*2490*/  ULEA UR10, UR5, UR7, 0xa ;  /* 0x00000007050a7291 */ /* 0x000fe2000f8e503f */
[----:B------:R2:W-:Y:S01]  /*24a0*/  STL [R1+0x64], RZ ;  /* 0x000064ff01007387 */ /* 0x0005e20000100800 */
[----:B------:R-:W-:Y:S01]  /*24b0*/  UMOV UR9, 0x80000020 ;  /* 0x8000002000097882 */ /* 0x000fe20000000000 */
[----:B------:R-:W-:Y:S01]  /*24c0*/  UMOV UR11, 0x80000020 ;  /* 0x80000020000b7882 */ /* 0x000fe20000000000 */
[----:B------:R-:W-:Y:S01]  /*24d0*/  ULDC UR7, c[0x0][0x50c] ;  /* 0x0001430000077ab9 */ /* 0x000fe20000000800 */
[----:B------:R2:W-:Y:S01]  /*24e0*/  STL [R1+0x60], RZ ;  /* 0x000060ff01007387 */ /* 0x0005e20000100800 */
[----:B------:R-:W-:Y:S01]  /*24f0*/  UISETP.NE.AND UP0, UPT, UR7, 0x2, UPT ;  /* 0x000000020700788c */ /* 0x000fe2000bf05270 */
[----:B------:R-:W-:Y:S01]  /*2500*/  CS2R R8, SRZ ;  /* 0x0000000000087805 */ /* 0x000fe2000001ff00 */
[----:B------:R-:W-:Y:S01]  /*2510*/  UMOV UR6, 0x2 ;  /* 0x0000000200067882 */ /* 0x000fe20000000000 */
[----:B------:R-:W-:Y:S01]  /*2520*/  QGMMA.64x256x32.F32.E5M2.E5M2 R24, gdesc[UR8], RZ, !UPT ;  /* 0x03e00000081879f3 */ /* 0x000fe2000c7038ff */
[----:B------:R2:W-:Y:S01]  /*2530*/  STL [R1+0x5c], RZ ;  /* 0x00005cff01007387 */ /* 0x0005e20000100800 */
[----:B------:R-:W-:Y:S01]  /*2540*/  USEL UR7, URZ, 0x1, UP0 ;  /* 0x000000013f077887 */ /* 0x000fe20008000000 */
[----:B------:R-:W-:Y:S01]  /*2550*/  CS2R R10, SRZ ;  /* 0x00000000000a7805 */ /* 0x000fe2000001ff00 */
[----:B------:R-:W-:Y:S01]  /*2560*/  UIADD3 UR8, UR8, 0x2, URZ ;  /* 0x0000000208087890 */ /* 0x000fe2000fffe03f */
[----:B------:R2:W-:Y:S01]  /*2570*/  STL [R1+0x58], RZ ;  /* 0x000058ff01007387 */ /* 0x0005e20000100800 */
[----:B------:R-:W-:Y:S01]  /*2580*/  UIADD3 UR10, UR10, 0x2, URZ ;  /* 0x000000020a0a7890 */ /* 0x000fe2000fffe03f */
[----:B------:R-:W-:-:S02]  /*2590*/  CS2R R12, SRZ ;  /* 0x00000000000c7805 */ /* 0x000fc4000001ff00 */
[----:B------:R-:W-:Y:S01]  /*25a0*/  ISETP.NE.AND P0, PT, RZ, UR7, PT ;  /* 0x00000007ff007c0c */ /* 0x000fe2000bf05270 */
[----:B------:R2:W-:Y:S01]  /*25b0*/  STL [R1+0x54], RZ ;  /* 0x000054ff01007387 */ /* 0x0005e20000100800 */
[----:B------:R-:W-:Y:S01]  /*25c0*/  UMOV UR9, 0x80000020 ;  /* 0x8000002000097882 */ /* 0x000fe20000000000 */
[----:B------:R-:W-:Y:S01]  /*25d0*/  UMOV UR11, 0x80000020 ;  /* 0x80000020000b7882 */ /* 0x000fe20000000000 */
        /* <DEDUP_REMOVED lines=55> */
[----:B------:R-:W-:Y:S01]  /*2950*/  CS2R R224, SRZ ;  /* 0x0000000000e07805 */ /* 0x000fe2000001ff00 */
[----:B------:R-:W-:Y:S01]  /*2960*/  IMAD.MOV.U32 R226, RZ, RZ, RZ ;  /* 0x000000ffffe27224 */ /* 0x000fe200078e00ff */
[----:B------:R2:W-:Y:S04]  /*2970*/  STL [R1+0x18], RZ ;  /* 0x000018ff01007387 */ /* 0x0005e80000100800 */
[----:B------:R2:W-:Y:S04]  /*2980*/  STL [R1+0x14], RZ ;  /* 0x000014ff01007387 */ /* 0x0005e80000100800 */
[----:B------:R2:W-:Y:S04]  /*2990*/  STL [R1+0x10], RZ ;  /* 0x000010ff01007387 */ /* 0x0005e80000100800 */
[----:B------:R2:W-:Y:S04]  /*29a0*/  STL [R1+0xc], RZ ;  /* 0x00000cff01007387 */ /* 0x0005e80000100800 */
[----:B------:R2:W-:Y:S04]  /*29b0*/  STL [R1+0x8], RZ ;  /* 0x000008ff01007387 */ /* 0x0005e80000100800 */
[----:B------:R2:W-:Y:S04]  /*29c0*/  STL [R1+0x4], RZ ;  /* 0x000004ff01007387 */ /* 0x0005e80000100800 */
[----:B------:R2:W-:Y:S01]  /*29d0*/  STL [R1], RZ ;  /* 0x000000ff01007387 */ /* 0x0005e20000100800 */
[----:B------:R-:W-:Y:S01]  /*29e0*/  QGMMA.64x256x32.F32.E5M2.E5M2 R24, gdesc[UR8], R24, gsb0 ;  /* 0x03e00000081879f3 */ /* 0x000fe20008003818 */
[----:B------:R-:W-:Y:S05]  /*29f0*/  @!P0 BRA `(.L_x_26) ;  /* 0x0000000800808947 */ /* 0x000fea0003800000 */
[----:B------:R-:W-:Y:S02]  /*2a00*/  WARPGROUP.DEPBAR.LE gsb0, 0x0 ;  /* 0x00008000000079c5 */ /* 0x000fe40000010000 */
[----:B------:R-:W-:-:S01]  /*2a10*/  FADD R227, RZ, R122 ;  /* 0x0000007affe37221 */ /* 0x000fc20000000000 */
[----:B------:R-:W-:Y:S01]  /*2a20*/  FADD R226, RZ, R24 ;  /* 0x00000018ffe27221 */ /* 0x000fe20000000000 */
[----:B------:R-:W-:-:S01]  /*2a30*/  FADD R225, RZ, R25 ;  /* 0x00000019ffe17221 */ /* 0x000fc20000000000 */
[----:B------:R-:W-:Y:S01]  /*2a40*/  FADD R224, RZ, R26 ;  /* 0x0000001affe07221 */ /* 0x000fe20000000000 */
[----:B------:R-:W-:-:S01]  /*2a50*/  FADD R223, RZ, R27 ;  /* 0x0000001bffdf7221 */ /* 0x000fc20000000000 */
[----:B------:R0:W-:Y:S01]  /*2a60*/  STL [R1], R227 ;  /* 0x000000e301007387 */ /* 0x0001e20000100800 */
[----:B------:R-:W-:-:S01]  /*2a70*/  FADD R222, RZ, R28 ;  /* 0x0000001cffde7221 */ /* 0x000fc20000000000 */
[----:B------:R-:W-:Y:S01]  /*2a80*/  FADD R221, RZ, R29 ;  /* 0x0000001dffdd7221 */ /* 0x000fe20000000000 */
[----:B------:R-:W-:-:S01]  /*2a90*/  FADD R220, RZ, R30 ;  /* 0x0000001effdc7221 */ /* 0x000fc20000000000 */
[----:B------:R-:W-:Y:S01]  /*2aa0*/  FADD R219, RZ, R31 ;  /* 0x0000001fffdb7221 */ /* 0x000fe20000000000 */
[----:B------:R-:W-:-:S01]  /*2ab0*/  FADD R218, RZ, R32 ;  /* 0x00000020ffda7221 */ /* 0x000fc20000000000 */
[----:B------:R-:W-:Y:S01]  /*2ac0*/  FADD R217, RZ, R33 ;  /* 0x00000021ffd97221 */ /* 0x000fe20000000000 */
[----:B------:R-:W-:-:S01]  /*2ad0*/  FADD R216, RZ, R34 ;  /* 0x00000022ffd87221 */ /* 0x000fc20000000000 */
[----:B------:R-:W-:Y:S01]  /*2ae0*/  FADD R215, RZ, R35 ;  /* 0x00000023ffd77221 */ /* 0x000fe20000000000 */
[----:B------:R-:W-:-:S01]  /*2af0*/  FADD R214, RZ, R36 ;  /* 0x00000024ffd67221 */ /* 0x000fc20000000000 */
[----:B0-----:R-:W-:Y:S01]  /*2b00*/  FADD R227, RZ, R123 ;  /* 0x0000007bffe37221 */ /* 0x001fe20000000000 */
[----:B------:R-:W-:-:S01]  /*2b10*/  FADD R213, RZ, R37 ;  /* 0x00000025ffd57221 */ /* 0x000fc20000000000 */
[----:B------:R-:W-:Y:S01]  /*2b20*/  FADD R212, RZ, R38 ;  /* 0x00000026ffd47221 */ /* 0x000fe20000000000 */
[----:B------:R-:W-:-:S01]  /*2b30*/  FADD R211, RZ, R39 ;  /* 0x00000027ffd37221 */ /* 0x000fc20000000000 */
[----:B------:R-:W-:Y:S01]  /*2b40*/  FADD R210, RZ, R40 ;  /* 0x00000028ffd27221 */ /* 0x000fe20000000000 */
[----:B------:R0:W-:Y:S01]  /*2b50*/  STL [R1+0x4], R227 ;  /* 0x000004e301007387 */ /* 0x0001e20000100800 */
        /* <DEDUP_REMOVED lines=93> */
[----:B------:R-:W-:Y:S01]  /*3130*/  UMOV UR6, URZ ;  /* 0x0000003f00067c82 */ /* 0x000fe20008000000 */
[----:B0-----:R-:W-:-:S05]  /*3140*/  FADD R227, RZ, R130 ;  /* 0x00000082ffe37221 */ /* 0x001fca0000000000 */
[----:B------:R0:W-:Y:S02]  /*3150*/  STL [R1+0x20], R227 ;  /* 0x000020e301007387 */ /* 0x0001e40000100800 */
        /* <DEDUP_REMOVED lines=42> */
.L_x_26:
[----:B------:R-:W-:-:S04]  /*3400*/  UIADD3 UR19, UR5, 0x1, URZ ;  /* 0x0000000105137890 */ /* 0x000fc8000fffe03f */
[----:B------:R-:W-:-:S04]  /*3410*/  UISETP.NE.AND UP0, UPT, UR19, 0xb, UPT ;  /* 0x0000000b1300788c */ /* 0x000fc8000bf05270 */
[----:B------:R-:W-:Y:S02]  /*3420*/  USEL UR8, URZ, 0x1, UP0 ;  /* 0x000000013f087887 */ /* 0x000fe40008000000 */
[----:B------:R-:W-:Y:S02]  /*3430*/  USEL UR19, UR19, URZ, UP0 ;  /* 0x0000003f13137287 */ /* 0x000fe40008000000 */
[----:B------:R-:W-:-:S06]  /*3440*/  ULOP3.LUT UR8, UR4, UR8, URZ, 0x3c, !UPT ;  /* 0x0000000804087292 */ /* 0x000fcc000f8e3c3f */
[----:B0-----:R-:W-:Y:S01]  /*3450*/  IMAD.U32 R227, RZ, RZ, UR8 ;  /* 0x00000008ffe37e24 */ /* 0x001fe2000f8e00ff */
[----:B------:R-:W-:-:S06]  /*3460*/  UMOV UR8, 0x1 ;  /* 0x0000000100087882 */ /* 0x000fcc0000000000 */
.L_x_21:
[----:B------:R-:W-:-:S06]  /*3470*/  UISETP.GE.AND UP0, UPT, UR16, 0x1, UPT ;  /* 0x000000011000788c */ /* 0x000fcc000bf06270 */
[----:B------:R-:W-:-:S13]  /*3480*/  PLOP3.LUT P0, PT, PT, PT, UP0, 0x80, 0x0 ;  /* 0x000000000000781c */ /* 0x000fda0003f0f008 */
[----:B------:R-:W-:Y:S05]  /*3490*/  @!P0 BRA `(.L_x_27) ;  /* 0x0000001000a48947 */ /* 0x000fea0003800000 */
[----:B------:R-:W-:Y:S01]  /*34a0*/  IMAD.U32 R228, RZ, RZ, UR16 ;  /* 0x00000010ffe47e24 */ /* 0x000fe2000f8e00ff */
[----:B------:R-:W-:Y:S01]  /*34b0*/  UMOV UR26, UR5 ;  /* 0x00000005001a7c82 */ /* 0x000fe20008000000 */
[----:B------:R-:W-:-:S05]  /*34c0*/  ULDC UR32, c[0x0][0x50c] ;  /* 0x0001430000207ab9 */ /* 0x000fca0000000800 */
.L_x_35:
[----:B------:R-:W-:-:S06]  /*34d0*/  UISETP.NE.AND UP0, UPT, UR27, 0x3, UPT ;  /* 0x000000031b00788c */ /* 0x000fcc000bf05270 */
[----:B------:R-:W-:-:S13]  /*34e0*/  PLOP3.LUT P1, PT, PT, PT, UP0, 0x80, 0x0 ;  /* 0x000000000000781c */ /* 0x000fda0003f2f008 */
[----:B-1---5:R-:W-:Y:S05]  /*34f0*/  @!P1 BRA `(.L_x_28) ;  /* 0x0000000000049947 */ /* 0x022fea0003800000 */
[----:B------:R-:W-:Y:S01]  /*3500*/  BPT.TRAP 0x1 ;  /* 0x000000040000795c */ /* 0x000fe20000300000 */
.L_x_28:
[----:B------:R-:W-:Y:S01]  /*3510*/  ULEA UR9, UR19, UR12, 0x3 ;  /* 0x0000000c13097291 */ /* 0x000fe2000f8e183f */
[----:B------:R-:W-:-:S08]  /*3520*/  SHF.L.U32 R229, R227, 0x1f, RZ ;  /* 0x0000001fe3e57819 */ /* 0x000fd000000006ff */
[----:B------:R0:W1:Y:S01]  /*3530*/  SYNCS.PHASECHK.TRANS64.TRYWAIT P0, [UR9], R229 ;  /* 0x000000e5ff0075a7 */ /* 0x0000620008000149 */
[----:B------:R-:W-:Y:S05]  /*3540*/  @!P1 BRA `(.L_x_29) ;  /* 0x0000000000049947 */ /* 0x000fea0003800000 */
[----:B------:R-:W-:Y:S01]  /*3550*/  BPT.TRAP 0x1 ;  /* 0x000000040000795c */ /* 0x000fe20000300000 */
.L_x_29:
[----:B-1----:R-:W-:Y:S05]  /*3560*/  @P0 BRA `(.L_x_30) ;  /* 0x0000000000080947 */ /* 0x002fea0003800000 */
[----:B------:R-:W1:Y:S02]  /*3570*/  SYNCS.PHASECHK.TRANS64.TRYWAIT P0, [UR9], R229 ;  /* 0x000000e5ff0075a7 */ /* 0x000e640008000149 */
[----:B-1----:R-:W-:Y:S05]  /*3580*/  @!P0 BRA `(.L_x_31) ;  /* 0x000000d000e88947 */ /* 0x002fea0003800000 */
.L_x_30:
[----:B------:R-:W-:Y:S01]  /*3590*/  UIADD3 UR9, UR12, 0x180, URZ ;  /* 0x000001800c097890 */ /* 0x000fe2000fffe03f */
[----:B------:R-:W-:Y:S01]  /*35a0*/  WARPGROUP.ARRIVE ;  /* 0x00000000000079c5 */ /* 0x000fe20000000000 */
[----:B------:R-:W-:Y:S02]  /*35b0*/  UIADD3 UR10, UR12, 0xb180, URZ ;  /* 0x0000b1800c0a7890 */ /* 0x000fe4000fffe03f */
[----:B------:R-:W-:Y:S02]  /*35c0*/  UISETP.NE.AND UP0, UPT, UR7, URZ, UPT ;  /* 0x0000003f0700728c */ /* 0x000fe4000bf05270 */
[----:B------:R-:W-:Y:S02]  /*35d0*/  USHF.R.U32.HI UR9, URZ, 0x4, UR9 ;  /* 0x000000043f097899 */ /* 0x000fe40008011609 */
[----:B------:R-:W-:Y:S02]  /*35e0*/  USHF.R.U32.HI UR10, URZ, 0x4, UR10 ;  /* 0x000000043f0a7899 */ /* 0x000fe4000801160a */
[----:B------:R-:W-:-:S02]  /*35f0*/  USEL UR8, UR8, URZ, !UP0 ;  /* 0x0000003f08087287 */ /* 0x000fc4000c000000 */
[----:B------:R-:W-:Y:S02]  /*3600*/  ULOP3.LUT UR9, UR9, 0x3fff, URZ, 0xc0, !UPT ;  /* 0x00003fff09097892 */ /* 0x000fe4000f8ec03f */
[----:B------:R-:W-:Y:S02]  /*3610*/  ULOP3.LUT UR10, UR10, 0x3fff, URZ, 0xc0, !UPT ;  /* 0x00003fff0a0a7892 */ /* 0x000fe4000f8ec03f */
[----:B------:R-:W-:Y:S02]  /*3620*/  UISETP.NE.U32.AND UP0, UPT, UR8, URZ, UPT ;  /* 0x0000003f0800728c */ /* 0x000fe4000bf05070 */
[----:B------:R-:W-:Y:S02]  /*3630*/  ULOP3.LUT UR8, UR9, 0x10000, URZ, 0xfc, !UPT ;  /* 0x0001000009087892 */ /* 0x000fe4000f8efc3f */
[----:B------:R-:W-:Y:S02]  /*3640*/  ULOP3.LUT UR10, UR10, 0x10000, URZ, 0xfc, !UPT ;  /* 0x000100000a0a7892 */ /* 0x000fe4000f8efc3f */
[----:B------:R-:W-:-:S02]  /*3650*/  ULEA UR8, UR19, UR8, 0x8 ;  /* 0x0000000813087291 */ /* 0x000fc4000f8e403f */
[----:B------:R-:W-:Y:S01]  /*3660*/  ULEA UR10, UR19, UR10, 0xa ;  /* 0x0000000a130a7291 */ /* 0x000fe2000f8e503f */
[----:B------:R-:W-:Y:S01]  /*3670*/  UMOV UR9, 0x80000020 ;  /* 0x8000002000097882 */ /* 0x000fe20000000000 */
[----:B------:R-:W-:Y:S01]  /*3680*/  UMOV UR11, 0x80000020 ;  /* 0x80000020000b7882 */ /* 0x000fe20000000000 */
[----:B------:R-:W-:-:S06]  /*3690*/  UIADD3 UR6, UR6, 0x2, URZ ;  /* 0x0000000206067890 */ /* 0x000fcc000fffe03f */
[----:B------:R-:W-:Y:S01]  /*36a0*/  QGMMA.64x256x32.F32.E5M2.E5M2 R24, gdesc[UR8], R24, UP0 ;  /* 0x03e00000081879f3 */ /* 0x000fe2000bf03818 */
[----:B------:R-:W-:Y:S02]  /*36b0*/  UIADD3 UR8, UR8, 0x2, URZ ;  /* 0x0000000208087890 */ /* 0x000fe4000fffe03f */
[----:B------:R-:W-:Y:S01]  /*36c0*/  UIADD3 UR10, UR10, 0x2, URZ ;  /* 0x000000020a0a7890 */ /* 0x000fe2000fffe03f */
[----:B------:R-:W-:Y:S01]  /*36d0*/  UMOV UR9, 0x80000020 ;  /* 0x8000002000097882 */ /* 0x000fe20000000000 */
[----:B------:R-:W-:Y:S01]  /*36e0*/  UMOV UR11, 0x80000020 ;  /* 0x80000020000b7882 */ /* 0x000fe20000000000 */
[----:B------:R-:W-:-:S04]  /*36f0*/  UISETP.NE.AND UP0, UPT, UR6, UR32, UPT ;  /* 0x000000200600728c */ /* 0x000fc8000bf05270 */
[----:B------:R-:W-:-:S06]  /*3700*/  USEL UR7, URZ, 0x1, UP0 ;  /* 0x000000013f077887 */ /* 0x000fcc0008000000 */
[----:B------:R-:W-:-:S12]  /*3710*/  ISETP.NE.AND P0, PT, RZ, UR7, PT ;  /* 0x00000007ff007c0c */ /* 0x000fd8000bf05270 */
[----:B------:R-:W-:Y:S03]  /*3720*/  QGMMA.64x256x32.F32.E5M2.E5M2 R24, gdesc[UR8], R24, gsb0 ;  /* 0x03e00000081879f3 */ /* 0x000fe60008003818 */
[----:B------:R-:W-:Y:S02]  /*3730*/  WARPGROUP.DEPBAR.LE gsb0, 0x1 ;  /* 0x00008000000079c5 */ /* 0x000fe40000010100 */
[----:B------:R-:W-:Y:S05]  /*3740*/  @!P0 BRA `(.L_x_32) ;  /* 0x0000000c00808947 */ /* 0x000fea0003800000 */
[----:B------:R-:W-:Y:S02]  /*3750*/  WARPGROUP.DEPBAR.LE gsb0, 0x0 ;  /* 0x00008000000079c5 */ /* 0x000fe40000010000 */
[----:B------:R-:W-:-:S01]  /*3760*/  FADD R226, R24, R226 ;  /* 0x000000e218e27221 */ /* 0x000fc20000000000 */
[----:B------:R-:W-:Y:S01]  /*3770*/  FADD R225, R25, R225 ;  /* 0x000000e119e17221 */ /* 0x000fe20000000000 */
[----:B------:R1:W-:Y:S01]  /*3780*/  STL [R1+0xa4], R227 ;  /* 0x0000a4e301007387 */ /* 0x0003e20000100800 */
[----:B------:R-:W-:-:S01]  /*3790*/  FADD R224, R26, R224 ;  /* 0x000000e01ae07221 */ /* 0x000fc20000000000 */
[----:B------:R-:W-:Y:S01]  /*37a0*/  FADD R223, R27, R223 ;  /* 0x000000df1bdf7221 */ /* 0x000fe20000000000 */
[----:B------:R-:W-:-:S01]  /*37b0*/  FADD R222, R28, R222 ;  /* 0x000000de1cde7221 */ /* 0x000fc20000000000 */
[----:B------:R-:W-:Y:S01]  /*37c0*/  FADD R221, R29, R221 ;  /* 0x000000dd1ddd7221 */ /* 0x000fe20000000000 */
[----:B-1----:R-:W3:Y:S04]  /*37d0*/  LDL.LU R227, [R1+0x30] ;  /* 0x0000300001e37983 */ /* 0x002ee80000300800 */
[----:B------:R1:W-:Y:S01]  /*37e0*/  STL [R1+0xa8], R226 ;  /* 0x0000a8e201007387 */ /* 0x0003e20000100800 */
[----:B------:R-:W-:-:S01]  /*37f0*/  FADD R220, R30, R220 ;  /* 0x000000dc1edc7221 */ /* 0x000fc20000000000 */
[----:B------:R-:W-:-:S02]  /*3800*/  FADD R219, R31, R219 ;  /* 0x000000db1fdb7221 */ /* 0x000fc40000000000 */
[----:B-1----:R-:W4:Y:S04]  /*3810*/  LDL.LU R226, [R1+0x2c] ;  /* 0x00002c0001e27983 */ /* 0x002f280000300800 */
[----:B------:R1:W-:Y:S01]  /*3820*/  STL [R1+0xac], R225 ;  /* 0x0000ace101007387 */ /* 0x0003e20000100800 */
[----:B------:R-:W-:-:S03]  /*3830*/  FADD R218, R32, R218 ;  /* 0x000000da20da7221 */ /* 0x000fc60000000000 */
[----:B-1----:R-:W2:Y:S04]  /*3840*/  LDL.LU R225, [R1+0x28] ;  /* 0x0000280001e17983 */ /* 0x002ea80000300800 */
        /* <DEDUP_REMOVED lines=9> */
[----:B------:R1:W-:Y:S04]  /*38e0*/  STL [R1+0xbc], R221 ;  /* 0x0000bcdd01007387 */ /* 0x0003e80000100800 */
        /* <DEDUP_REMOVED lines=12> */
[----:B-1----:R-:W2:Y:S01]  /*39b0*/  LDL.LU R215, [R1] ;  /* 0x0000000001d77983 */ /* 0x002ea20000300800 */
[----:B------:R-:W-:-:S01]  /*39c0*/  FADD R214, R36, R214 ;  /* 0x000000d624d67221 */ /* 0x000fc20000000000 */
[----:B------:R-:W-:Y:S01]  /*39d0*/  FADD R213, R37, R213 ;  /* 0x000000d525d57221 */ /* 0x000fe20000000000 */
[----:B------:R-:W-:-:S01]  /*39e0*/  FADD R212, R38, R212 ;  /* 0x000000d426d47221 */ /* 0x000fc20000000000 */
[----:B------:R-:W-:Y:S01]  /*39f0*/  FADD R211, R39, R211 ;  /* 0x000000d327d37221 */ /* 0x000fe20000000000 */
[----:B------:R-:W-:-:S01]  /*3a00*/  FADD R210, R40, R210 ;  /* 0x000000d228d27221 */ /* 0x000fc20000000000 */
[----:B------:R-:W-:Y:S01]  /*3a10*/  STL [R1+0xd8], R214 ;  /* 0x0000d8d601007387 */ /* 0x000fe20000100800 */
        /* <DEDUP_REMOVED lines=11> */
[----:B------:R1:W-:Y:S01]  /*3ad0*/  STL [R1+0xe4], R211 ;  /* 0x0000e4d301007387 */ /* 0x0003e20000100800 */
[----:B------:R-:W-:-:S01]  /*3ae0*/  FADD R200, R50, R200 ;  /* 0x000000c832c87221 */ /* 0x000fc20000000000 */
[----:B------:R-:W-:Y:S01]  /*3af0*/  FADD R199, R51, R199 ;  /* 0x000000c733c77221 */ /* 0x000fe20000000000 */
        /* <DEDUP_REMOVED lines=69> */
[----:B-----5:R-:W-:Y:S01]  /*3f50*/  FADD R0, R121, R0 ;  /* 0x0000000079007221 */ /* 0x020fe20000000000 */
[----:B---3--:R-:W-:-:S01]  /*3f60*/  FADD R227, R134, R227 ;  /* 0x000000e386e37221 */ /* 0x008fc20000000000 */
[----:B----4-:R-:W-:Y:S01]  /*3f70*/  FADD R226, R133, R226 ;  /* 0x000000e285e27221 */ /* 0x010fe20000000000 */
[----:B--2---:R-:W-:-:S01]  /*3f80*/  FADD R225, R132, R225 ;  /* 0x000000e184e17221 */ /* 0x004fc20000000000 */
        /* <DEDUP_REMOVED lines=9> */
[----:B------:R-:W-:-:S05]  /*4020*/  FADD R215, R122, R215 ;  /* 0x000000d77ad77221 */ /* 0x000fca0000000000 */
[----:B------:R2:W-:Y:S04]  /*4030*/  STL [R1], R215 ;  /* 0x000000d701007387 */ /* 0x0005e80000100800 */
[----:B------:R3:W-:Y:S04]  /*4040*/  STL [R1+0x4], R216 ;  /* 0x000004d801007387 */ /* 0x0007e80000100800 */
        /* <DEDUP_REMOVED lines=8> */
[----:B-1----:R-:W4:Y:S04]  /*40d0*/  LDL.LU R211, [R1+0x34] ;  /* 0x0000340001d37983 */ /* 0x002f280000300800 */
[----:B------:R1:W-:Y:S04]  /*40e0*/  STL [R1+0x28], R225 ;  /* 0x000028e101007387 */ /* 0x0003e80000100800 */
[----:B------:R-:W4:Y:S04]  /*40f0*/  LDL.LU R212, [R1+0x38] ;  /* 0x0000380001d47983 */ /* 0x000f280000300800 */
[----:B------:R1:W-:Y:S04]  /*4100*/  STL [R1+0x2c], R226 ;  /* 0x00002ce201007387 */ /* 0x0003e80000100800 */
[----:B------:R-:W4:Y:S04]  /*4110*/  LDL.LU R213, [R1+0x3c] ;  /* 0x00003c0001d57983 */ /* 0x000f280000300800 */
[----:B------:R1:W-:Y:S04]  /*4120*/  STL [R1+0x30], R227 ;  /* 0x000030e301007387 */ /* 0x0003e80000100800 */
[----:B------:R-:W4:Y:S04]  /*4130*/  LDL.LU R214, [R1+0x40] ;  /* 0x0000400001d67983 */ /* 0x000f280000300800 */
[----:B--2---:R-:W2:Y:S04]  /*4140*/  LDL.LU R215, [R1+0x44] ;  /* 0x0000440001d77983 */ /* 0x004ea80000300800 */
[----:B---3--:R-:W3:Y:S04]  /*4150*/  LDL.LU R216, [R1+0x48] ;  /* 0x0000480001d87983 */ /* 0x008ee80000300800 */
[----:B----4-:R-:W4:Y:S04]  /*4160*/  LDL.LU R217, [R1+0x4c] ;  /* 0x00004c0001d97983 */ /* 0x010f280000300800 */
[----:B0-----:R-:W4:Y:S04]  /*4170*/  LDL.LU R218, [R1+0x50] ;  /* 0x0000500001da7983 */ /* 0x001f280000300800 */
[----:B------:R-:W4:Y:S04]  /*4180*/  LDL.LU R219, [R1+0x54] ;  /* 0x0000540001db7983 */ /* 0x000f280000300800 */
[----:B------:R-:W4:Y:S04]  /*4190*/  LDL.LU R220, [R1+0x58] ;  /* 0x0000580001dc7983 */ /* 0x000f280000300800 */
[----:B------:R-:W4:Y:S04]  /*41a0*/  LDL.LU R221, [R1+0x5c] ;  /* 0x00005c0001dd7983 */ /* 0x000f280000300800 */
[----:B------:R-:W4:Y:S04]  /*41b0*/  LDL.LU R222, [R1+0x60] ;  /* 0x0000600001de7983 */ /* 0x000f280000300800 */
[----:B------:R-:W4:Y:S04]  /*41c0*/  LDL.LU R223, [R1+0x64] ;  /* 0x0000640001df7983 */ /* 0x000f280000300800 */
[----:B------:R-:W4:Y:S04]  /*41d0*/  LDL.LU R224, [R1+0x68] ;  /* 0x0000680001e07983 */ /* 0x000f280000300800 */
[----:B-1----:R-:W4:Y:S04]  /*41e0*/  LDL.LU R225, [R1+0x6c] ;  /* 0x00006c0001e17983 */ /* 0x002f280000300800 */
[----:B------:R-:W4:Y:S04]  /*41f0*/  LDL.LU R226, [R1+0x70] ;  /* 0x0000700001e27983 */ /* 0x000f280000300800 */
[----:B------:R-:W4:Y:S01]  /*4200*/  LDL.LU R227, [R1+0x74] ;  /* 0x0000740001e37983 */ /* 0x000f220000300800 */
[----:B------:R-:W-:-:S05]  /*4210*/  FADD R211, R135, R211 ;  /* 0x000000d387d37221 */ /* 0x000fca0000000000 */
[----:B------:R0:W-:Y:S01]  /*4220*/  STL [R1+0x34], R211 ;  /* 0x000034d301007387 */ /* 0x0001e20000100800 */
[----:B------:R-:W-:-:S03]  /*4230*/  FADD R212, R136, R212 ;  /* 0x000000d488d47221 */ /* 0x000fc60000000000 */
[----:B0-----:R1:W5:Y:S01]  /*4240*/  LDL.LU R211, [R1+0xe4] ;  /* 0x0000e40001d37983 */ /* 0x0013620000300800 */
[----:B------:R-:W-:-:S03]  /*4250*/  FADD R213, R137, R213 ;  /* 0x000000d589d57221 */ /* 0x000fc60000000000 */
[----:B------:R0:W-:Y:S01]  /*4260*/  STL [R1+0x38], R212 ;  /* 0x000038d401007387 */ /* 0x0001e20000100800 */
[----:B------:R-:W-:-:S01]  /*4270*/  FADD R214, R138, R214 ;  /* 0x000000d68ad67221 */ /* 0x000fc20000000000 */
[----:B--2---:R-:W-:Y:S02]  /*4280*/  FADD R215, R139, R215 ;  /* 0x000000d78bd77221 */ /* 0x004fe40000000000 */
[----:B0-----:R1:W5:Y:S01]  /*4290*/  LDL.LU R212, [R1+0xe0] ;  /* 0x0000e00001d47983 */ /* 0x0013620000300800 */
[----:B---3--:R-:W-:-:S03]  /*42a0*/  FADD R216, R140, R216 ;  /* 0x000000d88cd87221 */ /* 0x008fc60000000000 */
[----:B------:R0:W-:Y:S01]  /*42b0*/  STL [R1+0x3c], R213 ;  /* 0x00003cd501007387 */ /* 0x0001e20000100800 */
[----:B----4-:R-:W-:-:S03]  /*42c0*/  FADD R217, R141, R217 ;  /* 0x000000d98dd97221 */ /* 0x010fc60000000000 */
[----:B0-----:R1:W5:Y:S01]  /*42d0*/  LDL.LU R213, [R1+0xdc] ;  /* 0x0000dc0001d57983 */ /* 0x0013620000300800 */
[----:B------:R-:W-:-:S03]  /*42e0*/  FADD R218, R142, R218 ;  /* 0x000000da8eda7221 */ /* 0x000fc60000000000 */
[----:B------:R0:W-:Y:S01]  /*42f0*/  STL [R1+0x40], R214 ;  /* 0x000040d601007387 */ /* 0x0001e20000100800 */
[----:B------:R-:W-:-:S01]  /*4300*/  FADD R219, R143, R219 ;  /* 0x000000db8fdb7221 */ /* 0x000fc20000000000 */
[----:B------:R-:W-:Y:S02]  /*4310*/  FADD R220, R144, R220 ;  /* 0x000000dc90dc7221 */ /* 0x000fe40000000000 */
[----:B0-----:R1:W5:Y:S04]  /*4320*/  LDL.LU R214, [R1+0xd8] ;  /* 0x0000d80001d67983 */ /* 0x0013680000300800 */
[----:B------:R0:W-:Y:S01]  /*4330*/  STL [R1+0x44], R215 ;  /* 0x000044d701007387 */ /* 0x0001e20000100800 */
[----:B------:R-:W-:-:S01]  /*4340*/  FADD R221, R145, R221 ;  /* 0x000000dd91dd7221 */ /* 0x000fc20000000000 */
[----:B------:R-:W-:-:S02]  /*4350*/  FADD R222, R146, R222 ;  /* 0x000000de92de7221 */ /* 0x000fc40000000000 */
[----:B0-----:R1:W5:Y:S04]  /*4360*/  LDL.LU R215, [R1+0xd4] ;  /* 0x0000d40001d77983 */ /* 0x0013680000300800 */
[----:B------:R0:W-:Y:S01]  /*4370*/  STL [R1+0x48], R216 ;  /* 0x000048d801007387 */ /* 0x0001e20000100800 */
[----:B------:R-:W-:-:S03]  /*4380*/  FADD R223, R147, R223 ;  /* 0x000000df93df7221 */ /* 0x000fc60000000000 */
        /* <DEDUP_REMOVED lines=13> */
[----:B------:R0:W-:Y:S04]  /*4460*/  STL [R1+0x5c], R221 ;  /* 0x00005cdd01007387 */ /* 0x0001e80000100800 */
        /* <DEDUP_REMOVED lines=12> */
[----:B0-----:R1:W5:Y:S01]  /*4530*/  LDL.LU R227, [R1+0xa4] ;  /* 0x0000a40001e37983 */ /* 0x0013620000300800 */
[----:B------:R-:W-:-:S05]  /*4540*/  UMOV UR6, URZ ;  /* 0x0000003f00067c82 */ /* 0x000fca0008000000 */
.L_x_32:
[----:B------:R-:W-:Y:S05]  /*4550*/  @!P1 BRA `(.L_x_33) ;  /* 0x0000000000049947 */ /* 0x000fea0003800000 */
[----:B------:R-:W-:Y:S01]  /*4560*/  BPT.TRAP 0x1 ;  /* 0x000000040000795c */ /* 0x000fe20000300000 */
.L_x_33:
[----:B------:R3:W-:Y:S04]  /*4570*/  STL [R1+0xa8], R2 ;  /* 0x0000a80201007387 */ /* 0x0007e80000100800 */
[----:B---3--:R-:W3:Y:S04]  /*4580*/  LDL R2, [R1+0x78] ;  /* 0x0000780001027983 */ /* 0x008ee80000100800 */
[----:B-----5:R4:W-:Y:S04]  /*4590*/  STL [R1+0xa4], R0 ;  /* 0x0000a40001007387 */ /* 0x0209e80000100800 */
[----:B----4-:R-:W4:Y:S01]  /*45a0*/  LDL R0, [R1+0x80] ;  /* 0x0000800001007983 */ /* 0x010f220000100800 */
[----:B0-----:R-:W-:Y:S01]  /*45b0*/  IMAD.U32 R229, RZ, RZ, UR26 ;  /* 0x0000001affe57e24 */ /* 0x001fe2000f8e00ff */
[----:B---3--:R-:W-:-:S02]  /*45c0*/  ISETP.NE.AND P0, PT, R2, RZ, PT ;  /* 0x000000ff0200720c */ /* 0x008fc40003f05270 */
[----:B------:R0:W5:Y:S11]  /*45d0*/  LDL.LU R2, [R1+0xa8] ;  /* 0x0000a80001027983 */ /* 0x0001760000300800 */
[----:B------:R-:W-:-:S05]  /*45e0*/  @P0 LEA R229, R229, UR12, 0x3 ;  /* 0x0000000ce5e50c11 */ /* 0x000fca000f8e18ff */
[----:B------:R-:W-:-:S05]  /*45f0*/  @P0 VIADD R229, R229, 0x58 ;  /* 0x00000058e5e50836 */ /* 0x000fca0000000000 */
[----:B----4-:R-:W-:Y:S02]  /*4600*/  @P0 PRMT R229, R0, 0x654, R229 ;  /* 0x0000065400e50816 */ /* 0x010fe400000000e5 */
[----:B------:R0:W5:Y:S01]  /*4610*/  LDL.LU R0, [R1+0xa4] ;  /* 0x0000a40001007983 */ /* 0x0001620000300800 */
[----:B------:R-:W-:Y:S01]  /*4620*/  UISETP.GT.U32.AND UP0, UPT, UR13, 0x1, UPT ;  /* 0x000000010d00788c */ /* 0x000fe2000bf04070 */
[----:B------:R0:W-:Y:S05]  /*4630*/  @P0 SYNCS.ARRIVE.TRANS64.RED.A1T0 RZ, [R229+URZ], RZ ;  /* 0x000000ffe5ff09a7 */ /* 0x0001ea000810043f */
[----:B------:R-:W-:-:S13]  /*4640*/  PLOP3.LUT P0, PT, PT, PT, UP0, 0x80, 0x0 ;  /* 0x000000000000781c */ /* 0x000fda0003f0f008 */
[----:B0-----:R-:W-:Y:S05]  /*4650*/  @P0 BRA `(.L_x_34) ;  /* 0x0000000000040947 */ /* 0x001fea0003800000 */
[----:B------:R-:W-:Y:S01]  /*4660*/  BPT.TRAP 0x1 ;  /* 0x000000040000795c */ /* 0x000fe20000300000 */
.L_x_34:
[----:B------:R-:W-:Y:S01]  /*4670*/  UIADD3 UR19, UR19, 0x1, URZ ;  /* 0x0000000113137890 */ /* 0x000fe2000fffe03f */
[C---:B------:R-:W-:Y:S01]  /*4680*/  ISETP.GT.AND P0, PT, R228.reuse, 0x1, PT ;  /* 0x00000001e400780c */ /* 0x040fe20003f04270 */
[----:B------:R-:W-:Y:S01]  /*4690*/  UIADD3 UR26, UR26, 0x1, URZ ;  /* 0x000000011a1a7890 */ /* 0x000fe2000fffe03f */
[----:B------:R-:W-:Y:S01]  /*46a0*/  VIADD R228, R228, 0xffffffff ;  /* 0xffffffffe4e47836 */ /* 0x000fe20000000000 */
[----:B------:R-:W-:Y:S02]  /*46b0*/  UISETP.NE.AND UP0, UPT, UR19, 0xb, UPT ;  /* 0x0000000b1300788c */ /* 0x000fe4000bf05270 */
[----:B------:R-:W-:Y:S02]  /*46c0*/  UISETP.NE.AND UP1, UPT, UR26, 0xb, UPT ;  /* 0x0000000b1a00788c */ /* 0x000fe4000bf25270 */
[----:B------:R-:W-:Y:S02]  /*46d0*/  USEL UR8, URZ, 0x1, UP0 ;  /* 0x000000013f087887 */ /* 0x000fe40008000000 */
[----:B------:R-:W-:-:S02]  /*46e0*/  USEL UR19, UR19, URZ, UP0 ;  /* 0x0000003f13137287 */ /* 0x000fc40008000000 */
[----:B------:R-:W-:Y:S02]  /*46f0*/  USEL UR26, UR26, URZ, UP1 ;  /* 0x0000003f1a1a7287 */ /* 0x000fe40008800000 */
[----:B------:R-:W-:Y:S01]  /*4700*/  LOP3.LUT R227, R227, UR8, RZ, 0x3c, !PT ;  /* 0x00000008e3e37c12 */ /* 0x000fe2000f8e3cff */
[----:B------:R-:W-:Y:S01]  /*4710*/  UMOV UR8, 0x1 ;  /* 0x0000000100087882 */ /* 0x000fe20000000000 */
[----:B------:R-:W-:Y:S08]  /*4720*/  @P0 BRA `(.L_x_35) ;  /* 0xffffffec00680947 */ /* 0x000ff0000383ffff */
.L_x_27:
[----:B------:R-:W-:-:S04]  /*4730*/  UISETP.NE.AND UP0, UPT, UR6, URZ, UPT ;  /* 0x0000003f0600728c */ /* 0x000fc8000bf05270 */
[----:B------:R-:W-:-:S06]  /*4740*/  USEL UR6, URZ, 0x1, !UP0 ;  /* 0x000000013f067887 */ /* 0x000fcc000c000000 */
[----:B------:R-:W-:-:S13]  /*4750*/  ISETP.NE.AND P0, PT, RZ, UR6, PT ;  /* 0x00000006ff007c0c */ /* 0x000fda000bf05270 */
[----:B------:R-:W-:Y:S05]  /*4760*/  @!P0 BRA `(.L_x_36) ;  /* 0x0000000c00dc8947 */ /* 0x000fea0003800000 */
[----:B------:R-:W3:Y:S04]  /*4770*/  LDL.LU R227, [R1+0x74] ;  /* 0x0000740001e37983 */ /* 0x000ee80000300800 */
[----:B---3--:R0:W-:Y:S04]  /*4780*/  STL [R1+0xa4], R227 ;  /* 0x0000a4e301007387 */ /* 0x0081e80000100800 */
[----:B0-----:R-:W3:Y:S04]  /*4790*/  LDL.LU R227, [R1+0x70] ;  /* 0x0000700001e37983 */ /* 0x001ee80000300800 */
        /* <DEDUP_REMOVED lines=55> */
[----:B0-----:R-:W3:Y:S01]  /*4b10*/  LDL.LU R227, [R1] ;  /* 0x0000000001e37983 */ /* 0x001ee20000300800 */
[----:B------:R-:W-:-:S02]  /*4b20*/  WARPGROUP.DEPBAR.LE gsb0, 0x0 ;  /* 0x00008000000079c5 */ /* 0x000fc40000010000 */
[----:B------:R-:W-:Y:S01]  /*4b30*/  FADD R226, R24, R226 ;  /* 0x000000e218e27221 */ /* 0x000fe20000000000 */
        /* <DEDUP_REMOVED lines=95> */
[----:B-----5:R-:W-:Y:S01]  /*5130*/  FADD R2, R120, R2 ;  /* 0x0000000278027221 */ /* 0x020fe20000000000 */
[----:B------:R-:W-:Y:S01]  /*5140*/  FADD R0, R121, R0 ;  /* 0x0000000079007221 */ /* 0x000fe20000000000 */
[----:B---3--:R-:W-:-:S05]  /*5150*/  FADD R227, R122, R227 ;  /* 0x000000e37ae37221 */ /* 0x008fca0000000000 */
[----:B------:R0:W-:Y:S04]  /*5160*/  STL [R1], R227 ;  /* 0x000000e301007387 */ /* 0x0001e80000100800 */
[----:B0-----:R-:W3:Y:S02]  /*5170*/  LDL.LU R227, [R1+0x114] ;  /* 0x0001140001e37983 */ /* 0x001ee40000300800 */
[----:B---3--:R-:W-:-:S05]  /*5180*/  FADD R227, R123, R227 ;  /* 0x000000e37be37221 */ /* 0x008fca0000000000 */
[----:B------:R0:W-:Y:S04]  /*5190*/  STL [R1+0x4], R227 ;  /* 0x000004e301007387 */ /* 0x0001e80000100800 */
        /* <DEDUP_REMOVED lines=83> */
[----:B------:R0:W-:Y:S02]  /*56d0*/  STL [R1+0x74], R227 ;  /* 0x000074e301007387 */ /* 0x0001e40000100800 */
.L_x_36:
[----:B0-----:R-:W-:-:S04]  /*56e0*/  IMAD.U32 R227, RZ, RZ, UR31 ;  /* 0x0000001fffe37e24 */ /* 0x001fc8000f8e00ff */
[----:B------:R0:W-:Y:S01]  /*56f0*/  SYNCS.ARRIVE.TRANS64.A1T0 RZ, [R227+UR29], RZ ;  /* 0x000000ffe3ff79a7 */ /* 0x0001e2000810001d */
[----:B------:R-:W-:Y:S02]  /*5700*/  WARPGROUP.DEPBAR.LE gsb0, 0x0 ;  /* 0x00008000000079c5 */ /* 0x000fe40000010000 */
[----:B------:R-:W3:Y:S02]  /*5710*/  LDC R24, c[0x0][0x28c] ;  /* 0x0000a300ff187b82 */ /* 0x000ee40000000800 */
[----:B---3--:R-:W-:-:S13]  /*5720*/  ISETP.GE.AND P0, PT, R24, 0x1, PT ;  /* 0x000000011800780c */ /* 0x008fda0003f06270 */
[----:B0-----:R-:W-:Y:S05]  /*5730*/  @!P0 BRA `(.L_x_37) ;  /* 0x0000000000608947 */ /* 0x001fea0003800000 */
[----:B------:R-:W-:-:S06]  /*5740*/  UISETP.NE.AND UP0, UPT, UR27, 0x3, UPT ;  /* 0x000000031b00788c */ /* 0x000fcc000bf05270 */
[----:B------:R-:W-:-:S13]  /*5750*/  PLOP3.LUT P0, PT, PT, PT, UP0, 0x80, 0x0 ;  /* 0x000000000000781c */ /* 0x000fda0003f0f008 */
[----:B------:R-:W-:Y:S05]  /*5760*/  @!P0 BRA `(.L_x_38) ;  /* 0x0000000000048947 */ /* 0x000fea0003800000 */
[----:B------:R-:W-:Y:S01]  /*5770*/  BPT.TRAP 0x1 ;  /* 0x000000040000795c */ /* 0x000fe20000300000 */
.L_x_38:
[----:B-----5:R0:W-:Y:S04]  /*5780*/  STL [R1+0xa4], R0 ;  /* 0x0000a40001007387 */ /* 0x0201e80000100800 */
[----:B------:R-:W3:Y:S04]  /*5790*/  LDL R227, [R1+0x80] ;  /* 0x0000800001e37983 */ /* 0x000ee80000100800 */
[----:B0-----:R-:W4:Y:S02]  /*57a0*/  LDL R0, [R1+0x78] ;  /* 0x0000780001007983 */ /* 0x001f240000100800 */
[----:B----4-:R-:W-:-:S02]  /*57b0*/  ISETP.NE.AND P0, PT, R0, RZ, PT ;  /* 0x000000ff0000720c */ /* 0x010fc40003f05270 */
[----:B------:R0:W5:Y:S11]  /*57c0*/  LDL.LU R0, [R1+0xa4] ;  /* 0x0000a40001007983 */ /* 0x0001760000300800 */
[----:B------:R-:W-:-:S05]  /*57d0*/  VOTEU.ANY UP0, P0 ;  /* 0x00000000003f7886 */ /* 0x000fca0000000100 */
[----:B------:R-:W-:-:S06]  /*57e0*/  @UP0 UIADD3 UR6, UR16, UR5, URZ ;  /* 0x0000000510060290 */ /* 0x000fcc000fffe03f */
[----:B------:R-:W-:-:S04]  /*57f0*/  IMAD.U32 R24, RZ, RZ, UR6 ;  /* 0x00000006ff187e24 */ /* 0x000fc8000f8e00ff */
[----:B------:R-:W-:-:S04]  /*5800*/  @P0 IMAD.WIDE.U32 R24, R24, -0x45d1745d, RZ ;  /* 0xba2e8ba318180825 */ /* 0x000fc800078e00ff */
[----:B------:R-:W-:Y:S01]  /*5810*/  IMAD.U32 R27, RZ, RZ, UR6 ;  /* 0x00000006ff1b7e24 */ /* 0x000fe2000f8e00ff */
[----:B------:R-:W-:-:S05]  /*5820*/  @P0 SHF.R.U32.HI R24, RZ, 0x3, R25 ;  /* 0x00000003ff180819 */ /* 0x000fca0000011619 */
[----:B------:R-:W-:-:S05]  /*5830*/  @P0 IMAD R24, R24, -0xb, R27 ;  /* 0xfffffff518180824 */ /* 0x000fca00078e021b */
[----:B------:R-:W-:Y:S01]  /*5840*/  @P0 LEA R24, R24, UR12, 0x3 ;  /* 0x0000000c18180c11 */ /* 0x000fe2000f8e18ff */
[----:B------:R-:W-:-:S04]  /*5850*/  UISETP.GT.U32.AND UP0, UPT, UR13, 0x1, UPT ;  /* 0x000000010d00788c */ /* 0x000fc8000bf04070 */
[----:B------:R-:W-:-:S05]  /*5860*/  @P0 VIADD R24, R24, 0x58 ;  /* 0x0000005818180836 */ /* 0x000fca0000000000 */
[----:B---3--:R-:W-:-:S04]  /*5870*/  @P0 PRMT R24, R227, 0x654, R24 ;  /* 0x00000654e3180816 */ /* 0x008fc80000000018 */
[----:B------:R0:W-:Y:S01]  /*5880*/  @P0 SYNCS.ARRIVE.TRANS64.RED.A1T0 RZ, [R24+URZ], RZ ;  /* 0x000000ff18ff09a7 */ /* 0x0001e2000810043f */
[----:B------:R-:W-:-:S13]  /*5890*/  PLOP3.LUT P0, PT, PT, PT, UP0, 0x80, 0x0 ;  /* 0x000000000000781c */ /* 0x000fda0003f0f008 */
[----:B0-----:R-:W-:Y:S05]  /*58a0*/  @P0 BRA `(.L_x_37) ;  /* 0x0000000000040947 */ /* 0x001fea0003800000 */
[----:B------:R-:W-:Y:S01]  /*58b0*/  BPT.TRAP 0x1 ;  /* 0x000000040000795c */ /* 0x000fe20000300000 */
.L_x_37:
[----:B------:R-:W0:Y:S01]  /*58c0*/  S2R R25, SR_TID.X ;  /* 0x0000000000197919 */ /* 0x000e220000002100 */
[----:B------:R-:W-:Y:S01]  /*58d0*/  IMAD.U32 R24, RZ, RZ, UR30 ;  /* 0x0000001eff187e24 */ /* 0x000fe2000f8e00ff */
[----:B------:R-:W-:Y:S01]  /*58e0*/  UIADD3 UR5, UR28, UR5, URZ ;  /* 0x000000051c057290 */ /* 0x000fe2000fffe03f */
[----:B------:R-:W3:Y:S01]  /*58f0*/  LDC R35, c[0x0][0x288] ;  /* 0x0000a200ff237b82 */ /* 0x000ee20000000800 */
[----:B------:R-:W-:Y:S02]  /*5900*/  UISETP.GE.U32.AND UP1, UPT, UR28, 0xb, UPT ;  /* 0x0000000b1c00788c */ /* 0x000fe4000bf26070 */
[----:B------:R-:W-:Y:S01]  /*5910*/  SHF.L.U32 R24, R24, 0x1f, RZ ;  /* 0x0000001f18187819 */ /* 0x000fe200000006ff */
[----:B------:R-:W-:Y:S02]  /*5920*/  UISETP.GT.U32.AND UP0, UPT, UR5, 0xa, UPT ;  /* 0x0000000a0500788c */ /* 0x000fe4000bf04070 */
[----:B------:R-:W-:Y:S01]  /*5930*/  UIMAD.WIDE.U32 UR6, UR5, -0x45d1745d, URZ ;  /* 0xba2e8ba3050678a5 */ /* 0x000fe2000f8e003f */
[----:B------:R-:W4:Y:S01]  /*5940*/  SYNCS.PHASECHK.TRANS64.TRYWAIT P0, [UR17+0x8], R24 ;  /* 0x00000818ff0075a7 */ /* 0x000f220008000151 */
[----:B------:R-:W-:-:S02]  /*5950*/  UISETP.LT.U32.AND UP0, UPT, UR28, 0xb, UP0 ;  /* 0x0000000b1c00788c */ /* 0x000fc40008701070 */
[----:B------:R-:W-:Y:S02]  /*5960*/  USHF.R.U32.HI UR6, URZ, 0x3, UR7 ;  /* 0x000000033f067899 */ /* 0x000fe40008011607 */
[----:B------:R-:W-:Y:S02]  /*5970*/  USEL UR8, URZ, 0x1, !UP0 ;  /* 0x000000013f087887 */ /* 0x000fe4000c000000 */
[----:B------:R-:W-:Y:S02]  /*5980*/  UIMAD UR5, UR6, -0xb, UR5 ;  /* 0xfffffff5060578a4 */ /* 0x000fe4000f8e0205 */
[----:B------:R-:W-:-:S04]  /*5990*/  ULOP3.LUT UR4, UR4, UR8, URZ, 0x3c, !UPT ;  /* 0x0000000804047292 */ /* 0x000fc8000f8e3c3f */
[----:B------:R-:W-:Y:S01]  /*59a0*/  @UP1 ULOP3.LUT UR4, UR4, 0x1, UR6, 0x78, !UPT ;  /* 0x0000000104041892 */ /* 0x000fe2000f8e7806 */
[----:B0-----:R-:W-:-:S04]  /*59b0*/  SHF.R.S32.HI R26, RZ, 0x1f, R25 ;  /* 0x0000001fff1a7819 */ /* 0x001fc80000011419 */
[----:B------:R-:W-:-:S04]  /*59c0*/  LEA.HI R26, R26, R25, RZ, 0x7 ;  /* 0x000000191a1a7211 */ /* 0x000fc800078f38ff */
[----:B------:R-:W-:-:S05]  /*59d0*/  LOP3.LUT R26, R26, 0xffffff80, RZ, 0xc0, !PT ;  /* 0xffffff801a1a7812 */ /* 0x000fca00078ec0ff */
[----:B------:R-:W-:-:S05]  /*59e0*/  IMAD.IADD R26, R25, 0x1, -R26 ;  /* 0x00000001191a7824 */ /* 0x000fca00078e0a1a */
[----:B------:R-:W-:-:S04]  /*59f0*/  SHF.R.S32.HI R25, RZ, 0x1f, R26 ;  /* 0x0000001fff197819 */ /* 0x000fc8000001141a */
[----:B------:R-:W-:-:S04]  /*5a00*/  LEA.HI R25, R25, R26, RZ, 0x2 ;  /* 0x0000001a19197211 */ /* 0x000fc800078f10ff */
[----:B------:R-:W-:-:S05]  /*5a10*/  LOP3.LUT R25, R25, 0xfffffffc, RZ, 0xc0, !PT ;  /* 0xfffffffc19197812 */ /* 0x000fca00078ec0ff */
[----:B------:R-:W-:-:S04]  /*5a20*/  IMAD.IADD R40, R26, 0x1, -R25 ;  /* 0x000000011a287824 */ /* 0x000fc800078e0a19 */
[----:B------:R-:W-:Y:S01]  /*5a30*/  IMAD.SHL.U32 R32, R40, 0x2, RZ ;  /* 0x0000000228207824 */ /* 0x000fe200078e00ff */
[----:B---34-:R-:W-:Y:S06]  /*5a40*/  @!P0 BRA `(.L_x_39) ;  /* 0x000000ac00d88947 */ /* 0x018fec0003800000 */
.L_x_332:
[----:B-----5:R3:W-:Y:S01]  /*5a50*/  STL [R1+0xa8], R2 ;  /* 0x0000a80201007387 */ /* 0x0207e20000100800 */
[----:B------:R-:W-:Y:S01]  /*5a60*/  ULDC UR8, c[0x0][0x284] ;  /* 0x0000a10000087ab9 */ /* 0x000fe20000000800 */
[----:B------:R-:W-:Y:S01]  /*5a70*/  SHF.R.S32.HI R33, RZ, 0x1f, R32 ;  /* 0x0000001fff217819 */ /* 0x000fe20000011420 */
[----:B------:R-:W-:Y:S01]  /*5a80*/  ULDC.64 UR6, c[0x0][0x5d0] ;  /* 0x0001740000067ab9 */ /* 0x000fe20000000a00 */
[----:B---3--:R-:W3:Y:S04]  /*5a90*/  LDL.LU R2, [R1+0x90] ;  /* 0x0000900001027983 */ /* 0x008ee80000300800 */
[----:B------:R4:W-:Y:S04]  /*5aa0*/  STL [R1+0xa4], R0 ;  /* 0x0000a40001007387 */ /* 0x0009e80000100800 */
[----:B------:R-:W2:Y:S04]  /*5ab0*/  LDL R227, [R1+0x7c] ;  /* 0x00007c0001e37983 */ /* 0x000ea80000100800 */
[----:B----4-:R-:W4:Y:S01]  /*5ac0*/  LDL R0, [R1+0x8c] ;  /* 0x00008c0001007983 */ /* 0x010f220000100800 */
[----:B---3--:R-:W-:-:S03]  /*5ad0*/  IMAD.SHL.U32 R37, R2, 0x100, RZ ;  /* 0x0000010002257824 */ /* 0x008fc600078e00ff */
[----:B------:R3:W5:Y:S01]  /*5ae0*/  LDL.LU R2, [R1+0xa8] ;  /* 0x0000a80001027983 */ /* 0x0007620000300800 */
[----:B----4-:R-:W-:-:S03]  /*5af0*/  IMAD.SHL.U32 R34, R0, 0x40, RZ ;  /* 0x0000004000227824 */ /* 0x010fc600078e00ff */
[----:B------:R3:W5:Y:S02]  /*5b00*/  LDL.LU R0, [R1+0xa4] ;  /* 0x0000a40001007983 */ /* 0x0007640000300800 */
[----:B------:R-:W-:Y:S02]  /*5b10*/  ISETP.GE.AND P0, PT, R34, UR8, PT ;  /* 0x0000000822007c0c */ /* 0x000fe4000bf06270 */
[----:B--2---:R-:W-:Y:S02]  /*5b20*/  SHF.R.S32.HI R38, RZ, 0x1f, R227 ;  /* 0x0000001fff267819 */ /* 0x004fe400000114e3 */
[----:B------:R-:W-:Y:S01]  /*5b30*/  ISETP.GE.OR P0, PT, R37, R35, P0 ;  /* 0x000000232500720c */ /* 0x000fe20000706670 */
[----:B0-----:R-:W-:-:S04]  /*5b40*/  IMAD.WIDE.U32 R24, R227, UR6, R32 ;  /* 0x00000006e3187c25 */ /* 0x001fc8000f8e0020 */
[----:B------:R-:W-:Y:S01]  /*5b50*/  IMAD R26, R38, UR6, RZ ;  /* 0x00000006261a7c24 */ /* 0x000fe2000f8e02ff */
[----:B------:R-:W-:Y:S02]  /*5b60*/  SHF.R.S32.HI R36, RZ, 0x1f, R37 ;  /* 0x0000001fff247819 */ /* 0x000fe40000011425 */
[----:B------:R-:W-:Y:S01]  /*5b70*/  IADD3 R24, P1, R37, R24, RZ ;  /* 0x0000001825187210 */ /* 0x000fe20007f3e0ff */
[----:B------:R-:W-:-:S05]  /*5b80*/  IMAD R27, R227, UR7, R26 ;  /* 0x00000007e31b7c24 */ /* 0x000fca000f8e021a */
[----:B------:R-:W-:Y:S01]  /*5b90*/  IADD3.X R25, R36, R25, R27, P1, !PT ;  /* 0x0000001924197210 */ /* 0x000fe20000ffe41b */
[----:B---3--:R-:W-:Y:S06]  /*5ba0*/  @P0 BRA `(.L_x_40) ;  /* 0x0000008c00cc0947 */ /* 0x008fec0003800000 */
[----:B------:R0:W-:Y:S01]  /*5bb0*/  STL.64 [R1+0xb0], R4 ;  /* 0x0000b00401007387 */ /* 0x0001e20000100a00 */
[----:B------:R-:W2:Y:S01]  /*5bc0*/  LDC.64 R28, c[0x0][0x5c8] ;  /* 0x00017200ff1c7b82 */ /* 0x000ea20000000a00 */
[----:B------:R-:W-:Y:S02]  /*5bd0*/  ULDC.64 UR6, c[0x0][0x5c0] ;  /* 0x0001700000067ab9 */ /* 0x000fe40000000a00 */
[----:B0-----:R-:W3:Y:S04]  /*5be0*/  LDL.64 R4, [R1+0x98] ;  /* 0x0000980001047983 */ /* 0x001ee80000100a00 */
[----:B-----5:R0:W-:Y:S04]  /*5bf0*/  STL [R1+0xa8], R2 ;  /* 0x0000a80201007387 */ /* 0x0201e80000100800 */
[----:B0-----:R-:W3:Y:S04]  /*5c00*/  LDL.LU R2, [R1+0x8c] ;  /* 0x00008c0001027983 */ /* 0x001ee80000300800 */
[----:B------:R0:W-:Y:S04]  /*5c10*/  STL [R1+0xa4], R0 ;  /* 0x0000a40001007387 */ /* 0x0001e80000100800 */
[----:B0-----:R-:W4:Y:S01]  /*5c20*/  LDL R0, [R1+0x94] ;  /* 0x0000940001007983 */ /* 0x001f220000100800 */
[----:B---3--:R-:W-:-:S03]  /*5c30*/  IMAD.WIDE R30, R2, 0x40, R4 ;  /* 0x00000040021e7825 */ /* 0x008fc600078e0204 */
[----:B------:R0:W5:Y:S04]  /*5c40*/  LDL.LU.64 R4, [R1+0xb0] ;  /* 0x0000b00001047983 */ /* 0x0001680000300a00 */
[----:B------:R0:W5:Y:S01]  /*5c50*/  LDL.LU R2, [R1+0xa8] ;  /* 0x0000a80001027983 */ /* 0x0001620000300800 */
[-C--:B--2---:R-:W-:Y:S02]  /*5c60*/  IMAD R26, R31, R28.reuse, RZ ;  /* 0x0000001c1f1a7224 */ /* 0x084fe400078e02ff */
[----:B------:R-:W-:-:S04]  /*5c70*/  IMAD.WIDE.U32 R24, R30, R28, R24 ;  /* 0x0000001c1e187225 */ /* 0x000fc800078e0018 */
[----:B------:R-:W-:Y:S01]  /*5c80*/  IMAD R27, R30, R29, R26 ;  /* 0x0000001d1e1b7224 */ /* 0x000fe200078e021a */
[----:B------:R-:W-:Y:S01]  /*5c90*/  LEA R26, P0, R28, R24, 0x3 ;  /* 0x000000181c1a7211 */ /* 0x000fe200078018ff */
[----:B----4-:R-:W-:Y:S01]  /*5ca0*/  IMAD.IADD R39, R0, 0x1, -R34 ;  /* 0x0000000100277824 */ /* 0x010fe200078e0a22 */
[----:B------:R-:W-:Y:S01]  /*5cb0*/  IADD3 R24, P1, R24, UR6, RZ ;  /* 0x0000000618187c10 */ /* 0x000fe2000ff3e0ff */
[----:B------:R0:W5:Y:S01]  /*5cc0*/  LDL.LU R0, [R1+0xa4] ;  /* 0x0000a40001007983 */ /* 0x0001620000300800 */
[----:B------:R-:W-:Y:S01]  /*5cd0*/  IMAD.IADD R27, R25, 0x1, R27 ;  /* 0x00000001191b7824 */ /* 0x000fe200078e021b */
[----:B------:R-:W-:-:S04]  /*5ce0*/  IADD3 R26, P3, R26, UR6, RZ ;  /* 0x000000061a1a7c10 */ /* 0x000fc8000ff7e0ff */
[----:B------:R-:W-:Y:S01]  /*5cf0*/  LEA.HI.X R29, R28, R27, R29, 0x3, P0 ;  /* 0x0000001b1c1d7211 */ /* 0x000fe200000f1c1d */
[----:B------:R-:W-:Y:S01]  /*5d00*/  IMAD R28, R40, -0x2, R35 ;  /* 0xfffffffe281c7824 */ /* 0x000fe200078e0223 */
[----:B------:R-:W-:Y:S01]  /*5d10*/  FSETP.NEU.AND P0, PT, RZ, UR25, PT ;  /* 0x00000019ff007c0b */ /* 0x000fe2000bf0d000 */
[----:B------:R-:W-:Y:S01]  /*5d20*/  BSSY B0, `(.L_x_40) ;  /* 0x00008db000007945 */ /* 0x000fe20003800000 */
[----:B------:R-:W-:Y:S02]  /*5d30*/  IADD3.X R25, R27, UR7, RZ, P1, !PT ;  /* 0x000000071b197c10 */ /* 0x000fe40008ffe4ff */
[----:B------:R-:W-:Y:S01]  /*5d40*/  IADD3.X R27, R29, UR7, RZ, P3, !PT ;  /* 0x000000071d1b7c10 */ /* 0x000fe20009ffe4ff */
[----:B------:R-:W-:-:S08]  /*5d50*/  IMAD.IADD R34, R28, 0x1, -R37 ;  /* 0x000000011c227824 */ /* 0x000fd000078e0a25 */
[----:B0-----:R-:W-:Y:S05]  /*5d60*/  @!P0 BRA `(.L_x_41) ;  /* 0x0000006800d88947 */ /* 0x001fea0003800000 */
[----:B------:R-:W-:Y:S01]  /*5d70*/  ULDC.64 UR6, c[0x0][0x5b8] ;  /* 0x00016e0000067ab9 */ /* 0x000fe20000000a00 */
[----:B------:R-:W-:Y:S01]  /*5d80*/  ULDC.64 UR8, c[0x0][0x5a8] ;  /* 0x00016a0000087ab9 */ /* 0x000fe20000000a00 */
[----:B------:R-:W-:Y:S01]  /*5d90*/  IMAD.WIDE.U32 R32, R227, UR6, R32 ;  /* 0x00000006e3207c25 */ /* 0x000fe2000f8e0020 */
[----:B------:R-:W-:Y:S03]  /*5da0*/  BSSY B1, `(.L_x_42) ;  /* 0x0000010000017945 */ /* 0x000fe60003800000 */
[----:B------:R-:W-:Y:S01]  /*5db0*/  IMAD R28, R38, UR6, RZ ;  /* 0x00000006261c7c24 */ /* 0x000fe2000f8e02ff */
[----:B------:R-:W-:-:S03]  /*5dc0*/  IADD3 R32, P0, R37, R32, RZ ;  /* 0x0000002025207210 */ /* 0x000fc60007f1e0ff */
[----:B------:R-:W-:Y:S01]  /*5dd0*/  IMAD R29, R227, UR7, R28 ;  /* 0x00000007e31d7c24 */ /* 0x000fe2000f8e021c */
[----:B------:R-:W-:Y:S02]  /*5de0*/  ULDC.64 UR6, c[0x0][0x5b0] ;  /* 0x00016c0000067ab9 */ /* 0x000fe40000000a00 */
[----:B------:R-:W-:Y:S02]  /*5df0*/  IMAD R35, R31, UR6, RZ ;  /* 0x000000061f237c24 */ /* 0x000fe4000f8e02ff */
[----:B------:R-:W-:Y:S02]  /*5e00*/  IADD3.X R33, R36, R33, R29, P0, !PT ;  /* 0x0000002124217210 */ /* 0x000fe400007fe41d */
[----:B------:R-:W-:Y:S01]  /*5e10*/  ISETP.GE.AND P0, PT, R39, 0x1, PT ;  /* 0x000000012700780c */ /* 0x000fe20003f06270 */
[C---:B------:R-:W-:Y:S02]  /*5e20*/  IMAD R35, R30.reuse, UR7, R35 ;  /* 0x000000071e237c24 */ /* 0x040fe4000f8e0223 */
[----:B------:R-:W-:Y:S01]  /*5e30*/  IMAD.WIDE.U32 R28, R30, UR6, R32 ;  /* 0x000000061e1c7c25 */ /* 0x000fe2000f8e0020 */
[----:B------:R-:W-:-:S02]  /*5e40*/  ISETP.LT.OR P4, PT, R34, 0x1, !P0 ;  /* 0x000000012200780c */ /* 0x000fc40004781670 */
[----:B------:R-:W-:-:S04]  /*5e50*/  IADD3 R28, P1, R28, UR8, RZ ;  /* 0x000000081c1c7c10 */ /* 0x000fc8000ff3e0ff */
[--C-:B------:R-:W-:Y:S02]  /*5e60*/  IADD3.X R29, R29, UR9, R35.reuse, P1, !PT ;  /* 0x000000091d1d7c10 */ /* 0x100fe40008ffe423 */
[----:B------:R-:W-:-:S05]  /*5e70*/  PRMT R35, RZ, 0x7610, R35 ;  /* 0x00007610ff237816 */ /* 0x000fca0000000023 */
[----:B------:R-:W-:Y:S05]  /*5e80*/  @P4 BRA `(.L_x_43) ;  /* 0x0000000000044947 */ /* 0x000fea0003800000 */
[----:B------:R0:W5:Y:S02]  /*5e90*/  LDG.E.U8 R35, desc[UR22][R28.64] ;  /* 0x000000161c237981 */ /* 0x000164000c1e1100 */
.L_x_43:
[----:B------:R-:W-:Y:S05]  /*5ea0*/  BSYNC B1 ;  /* 0x0000000000017941 */ /* 0x000fea0003800000 */
.L_x_42:
[----:B-----5:R-:W-:Y:S01]  /*5eb0*/  LOP3.LUT R35, R35, 0xff, RZ, 0xc0, !PT ;  /* 0x000000ff23237812 */ /* 0x020fe200078ec0ff */
[----:B------:R-:W-:Y:S01]  /*5ec0*/  BSSY B1, `(.L_x_44) ;  /* 0x000000b000017945 */ /* 0x000fe20003800000 */
[----:B------:R-:W-:Y:S02]  /*5ed0*/  ISETP.LT.OR P3, PT, R34, 0x2, !P0 ;  /* 0x000000022200780c */ /* 0x000fe40004761670 */
[----:B------:R-:W-:-:S05]  /*5ee0*/  F2FP.F16.E5M2.UNPACK_B R35, R35 ;  /* 0x00000023ff23723e */ /* 0x000fca00020004ff */
[----:B------:R-:W-:-:S05]  /*5ef0*/  HADD2.F32 R35, -RZ, R35.H0_H0 ;  /* 0x20000023ff237230 */ /* 0x000fca0000004100 */
[----:B------:R-:W-:-:S04]  /*5f00*/  FMUL R35, R35, UR25 ;  /* 0x0000001923237c20 */ /* 0x000fc80008400000 */
[----:B------:R-:W-:-:S05]  /*5f10*/  FFMA R35, R226, UR24, R35 ;  /* 0x00000018e2237c23 */ /* 0x000fca0008000023 */
[----:B------:R-:W-:Y:S02]  /*5f20*/  F2FP.SATFINITE.E5M2.F32.PACK_AB_MERGE_C R37, RZ, R35, RZ ;  /* 0x00000023ff25723e */ /* 0x000fe400048060ff */
[----:B------:R-:W-:-:S03]  /*5f30*/  PRMT R35, RZ, 0x7610, R35 ;  /* 0x00007610ff237816 */ /* 0x000fc60000000023 */
[----:B------:R2:W-:Y:S01]  /*5f40*/  @!P4 STG.E.U8 desc[UR22][R24.64], R37 ;  /* 0x000000251800c986 */ /* 0x0005e2000c101116 */
[----:B------:R-:W-:Y:S05]  /*5f50*/  @P3 BRA `(.L_x_45) ;  /* 0x0000000000043947 */ /* 0x000fea0003800000 */
[----:B------:R3:W5:Y:S02]  /*5f60*/  LDG.E.U8 R35, desc[UR22][R28.64+0x1] ;  /* 0x000001161c237981 */ /* 0x000764000c1e1100 */
.L_x_45:
[----:B------:R-:W-:Y:S05]  /*5f70*/  BSYNC B1 ;  /* 0x0000000000017941 */ /* 0x000fea0003800000 */
.L_x_44:
[----:B-----5:R-:W-:Y:S01]  /*5f80*/  LOP3.LUT R35, R35, 0xff, RZ, 0xc0, !PT ;  /* 0x000000ff23237812 */ /* 0x020fe200078ec0ff */
[----:B------:R-:W-:Y:S01]  /*5f90*/  BSSY B1, `(.L_x_46) ;  /* 0x0000013000017945 */ /* 0x000fe20003800000 */
[----:B--2---:R-:W-:Y:S02]  /*5fa0*/  IADD3 R37, P1, R30, 0x8, RZ ;  /* 0x000000081e257810 */ /* 0x004fe40007f3e0ff */
[----:B------:R-:W-:-:S03]  /*5fb0*/  F2FP.F16.E5M2.UNPACK_B R35, R35 ;  /* 0x00000023ff23723e */ /* 0x000fc600020004ff */
[----:B------:R-:W-:Y:S01]  /*5fc0*/  IMAD.X R31, RZ, RZ, R31, P1 ;  /* 0x000000ffff1f7224 */ /* 0x000fe200008e061f */
[----:B------:R-:W-:Y:S01]  /*5fd0*/  ISETP.GE.AND P1, PT, R39, 0x9, PT ;  /* 0x000000092700780c */ /* 0x000fe20003f26270 */
[----:B------:R-:W-:Y:S02]  /*5fe0*/  HADD2.F32 R35, -RZ, R35.H0_H0 ;  /* 0x20000023ff237230 */ /* 0x000fe40000004100 */
[----:B------:R-:W-:Y:S01]  /*5ff0*/  IMAD R36, R31, UR6, RZ ;  /* 0x000000061f247c24 */ /* 0x000fe2000f8e02ff */
[----:B------:R-:W-:Y:S01]  /*6000*/  ISETP.LT.OR P5, PT, R34, 0x1, !P1 ;  /* 0x000000012200780c */ /* 0x000fe20004fa1670 */
[----:B------:R-:W-:-:S04]  /*6010*/  IMAD.WIDE.U32 R32, R37, UR6, R32 ;  /* 0x0000000625207c25 */ /* 0x000fc8000f8e0020 */
[----:B------:R-:W-:Y:S01]  /*6020*/  FMUL R30, R35, UR25 ;  /* 0x00000019231e7c20 */ /* 0x000fe20008400000 */
[----:B------:R-:W-:-:S03]  /*6030*/  IMAD R37, R37, UR7, R36 ;  /* 0x0000000725257c24 */ /* 0x000fc6000f8e0224 */
[----:B------:R-:W-:Y:S01]  /*6040*/  FFMA R225, R225, UR24, R30 ;  /* 0x00000018e1e17c23 */ /* 0x000fe2000800001e */
[----:B------:R-:W-:Y:S02]  /*6050*/  IADD3 R30, P4, R32, UR8, RZ ;  /* 0x00000008201e7c10 */ /* 0x000fe4000ff9e0ff */
[----:B------:R-:W-:Y:S02]  /*6060*/  PRMT R32, RZ, 0x7610, R32 ;  /* 0x00007610ff207816 */ /* 0x000fe40000000020 */
[----:B------:R-:W-:Y:S02]  /*6070*/  F2FP.SATFINITE.E5M2.F32.PACK_AB_MERGE_C R225, RZ, R225, RZ ;  /* 0x000000e1ffe1723e */ /* 0x000fe400048060ff */
[----:B------:R-:W-:-:S03]  /*6080*/  IADD3.X R31, R33, UR9, R37, P4, !PT ;  /* 0x00000009211f7c10 */ /* 0x000fc6000a7fe425 */
[----:B------:R2:W-:Y:S01]  /*6090*/  @!P3 STG.E.U8 desc[UR22][R24.64+0x1], R225 ;  /* 0x000001e11800b986 */ /* 0x0005e2000c101116 */
[----:B------:R-:W-:Y:S05]  /*60a0*/  @P5 BRA `(.L_x_47) ;  /* 0x0000000000045947 */ /* 0x000fea0003800000 */
[----:B------:R4:W5:Y:S02]  /*60b0*/  LDG.E.U8 R32, desc[UR22][R30.64] ;  /* 0x000000161e207981 */ /* 0x000964000c1e1100 */
.L_x_47:
[----:B------:R-:W-:Y:S05]  /*60c0*/  BSYNC B1 ;  /* 0x0000000000017941 */ /* 0x000fea0003800000 */
.L_x_46:
[----:B-----5:R-:W-:Y:S01]  /*60d0*/  LOP3.LUT R32, R32, 0xff, RZ, 0xc0, !PT ;  /* 0x000000ff20207812 */ /* 0x020fe200078ec0ff */
[----:B------:R-:W-:Y:S01]  /*60e0*/  BSSY B1, `(.L_x_48) ;  /* 0x000000b000017945 */ /* 0x000fe20003800000 */
[----:B------:R-:W-:Y:S02]  /*60f0*/  ISETP.LT.OR P3, PT, R34, 0x2, !P1 ;  /* 0x000000022200780c */ /* 0x000fe40004f61670 */
[----:B------:R-:W-:-:S05]  /*6100*/  F2FP.F16.E5M2.UNPACK_B R32, R32 ;  /* 0x00000020ff20723e */ /* 0x000fca00020004ff */
[----:B------:R-:W-:-:S05]  /*6110*/  HADD2.F32 R32, -RZ, R32.H0_H0 ;  /* 0x20000020ff207230 */ /* 0x000fca0000004100 */
[----:B------:R-:W-:Y:S01]  /*6120*/  FMUL R33, R32, UR25 ;  /* 0x0000001920217c20 */ /* 0x000fe20008400000 */
[----:B------:R-:W-:-:S03]  /*6130*/  PRMT R32, RZ, 0x7610, R32 ;  /* 0x00007610ff207816 */ /* 0x000fc60000000020 */
[----:B------:R-:W-:-:S05]  /*6140*/  FFMA R33, R224, UR24, R33 ;  /* 0x00000018e0217c23 */ /* 0x000fca0008000021 */
[----:B------:R-:W-:-:S05]  /*6150*/  F2FP.SATFINITE.E5M2.F32.PACK_AB_MERGE_C R33, RZ, R33, RZ ;  /* 0x00000021ff21723e */ /* 0x000fca00048060ff */
[----:B------:R0:W-:Y:S01]  /*6160*/  @!P5 STG.E.U8 desc[UR22][R26.64], R33 ;  /* 0x000000211a00d986 */ /* 0x0001e2000c101116 */
[----:B------:R-:W-:Y:S05]  /*6170*/  @P3 BRA `(.L_x_49) ;  /* 0x0000000000043947 */ /* 0x000fea0003800000 */
[----:B------:R0:W5:Y:S02]  /*6180*/  LDG.E.U8 R32, desc[UR22][R30.64+0x1] ;  /* 0x000001161e207981 */ /* 0x000164000c1e1100 */
.L_x_49:
[----:B------:R-:W-:Y:S05]  /*6190*/  BSYNC B1 ;  /* 0x0000000000017941 */ /* 0x000fea0003800000 */
.L_x_48:
[----:B-----5:R-:W-:Y:S01]  /*61a0*/  LOP3.LUT R32, R32, 0xff, RZ, 0xc0, !PT ;  /* 0x000000ff20207812 */ /* 0x020fe200078ec0ff */
[----:B------:R-:W-:Y:S01]  /*61b0*/  BSSY B1, `(.L_x_50) ;  /* 0x000000b000017945 */ /* 0x000fe20003800000 */
[----:B------:R-:W-:Y:S02]  /*61c0*/  ISETP.LT.OR P4, PT, R34, 0x9, !P0 ;  /* 0x000000092200780c */ /* 0x000fe40004781670 */
[----:B------:R-:W-:-:S05]  /*61d0*/  F2FP.F16.E5M2.UNPACK_B R32, R32 ;  /* 0x00000020ff20723e */ /* 0x000fca00020004ff */
[----:B------:R-:W-:-:S05]  /*61e0*/  HADD2.F32 R32, -RZ, R32.H0_H0 ;  /* 0x20000020ff207230 */ /* 0x000fca0000004100 */
[----:B------:R-:W-:-:S04]  /*61f0*/  FMUL R32, R32, UR25 ;  /* 0x0000001920207c20 */ /* 0x000fc80008400000 */
[----:B------:R-:W-:-:S05]  /*6200*/  FFMA R32, R223, UR24, R32 ;  /* 0x00000018df207c23 */ /* 0x000fca0008000020 */
[----:B0-----:R-:W-:Y:S02]  /*6210*/  F2FP.SATFINITE.E5M2.F32.PACK_AB_MERGE_C R33, RZ, R32, RZ ;  /* 0x00000020ff21723e */ /* 0x001fe400048060ff */
[----:B------:R-:W-:-:S03]  /*6220*/  PRMT R32, RZ, 0x7610, R32 ;  /* 0x00007610ff207816 */ /* 0x000fc60000000020 */
[----:B------:R0:W-:Y:S01]  /*6230*/  @!P3 STG.E.U8 desc[UR22][R26.64+0x1], R33 ;  /* 0x000001211a00b986 */ /* 0x0001e2000c101116 */
[----:B------:R-:W-:Y:S05]  /*6240*/  @P4 BRA `(.L_x_51) ;  /* 0x0000000000044947 */ /* 0x000fea0003800000 */
[----:B------:R0:W5:Y:S02]  /*6250*/  LDG.E.U8 R32, desc[UR22][R28.64+0x8] ;  /* 0x000008161c207981 */ /* 0x000164000c1e1100 */
.L_x_51:
[----:B------:R-:W-:Y:S05]  /*6260*/  BSYNC B1 ;  /* 0x0000000000017941 */ /* 0x000fea0003800000 */
.L_x_50:
[----:B-----5:R-:W-:Y:S01]  /*6270*/  LOP3.LUT R32, R32, 0xff, RZ, 0xc0, !PT ;  /* 0x000000ff20207812 */ /* 0x020fe200078ec0ff */
[----:B------:R-:W-:Y:S01]  /*6280*/  BSSY B1, `(.L_x_52) ;  /* 0x000000b000017945 */ /* 0x000fe20003800000 */
[----:B------:R-:W-:Y:S02]  /*6290*/  ISETP.LT.OR P3, PT, R34, 0xa, !P0 ;  /* 0x0000000a2200780c */ /* 0x000fe40004761670 */
[----:B------:R-:W-:-:S05]  /*62a0*/  F2FP.F16.E5M2.UNPACK_B R32, R32 ;  /* 0x00000020ff20723e */ /* 0x000fca00020004ff */
[----:B------:R-:W-:-:S05]  /*62b0*/  HADD2.F32 R32, -RZ, R32.H0_H0 ;  /* 0x20000020ff207230 */ /* 0x000fca0000004100 */
[----:B0-----:R-:W-:Y:S01]  /*62c0*/  FMUL R33, R32, UR25 ;  /* 0x0000001920217c20 */ /* 0x001fe20008400000 */
[----:B------:R-:W-:-:S03]  /*62d0*/  PRMT R32, RZ, 0x7610, R32 ;  /* 0x00007610ff207816 */ /* 0x000fc60000000020 */
[----:B------:R-:W-:-:S05]  /*62e0*/  FFMA R33, R222, UR24, R33 ;  /* 0x00000018de217c23 */ /* 0x000fca0008000021 */
[----:B------:R-:W-:-:S05]  /*62f0*/  F2FP.SATFINITE.E5M2.F32.PACK_AB_MERGE_C R33, RZ, R33, RZ ;  /* 0x00000021ff21723e */ /* 0x000fca00048060ff */
[----:B------:R0:W-:Y:S01]  /*6300*/  @!P4 STG.E.U8 desc[UR22][R24.64+0x8], R33 ;  /* 0x000008211800c986 */ /* 0x0001e2000c101116 */
[----:B------:R-:W-:Y:S05]  /*6310*/  @P3 BRA `(.L_x_53) ;  /* 0x0000000000043947 */ /* 0x000fea0003800000 */
[----:B------:R0:W5:Y:S02]  /*6320*/  LDG.E.U8 R32, desc[UR22][R28.64+0x9] ;  /* 0x000009161c207981 */ /* 0x000164000c1e1100 */
.L_x_53:
[----:B------:R-:W-:Y:S05]  /*6330*/  BSYNC B1 ;  /* 0x0000000000017941 */ /* 0x000fea0003800000 */
.L_x_52:
        /* <DEDUP_REMOVED lines=12> */
.L_x_55:
[----:B------:R-:W-:Y:S05]  /*6400*/  BSYNC B1 ;  /* 0x0000000000017941 */ /* 0x000fea0003800000 */
.L_x_54:
        /* <DEDUP_REMOVED lines=12> */
.L_x_57:
[----:B------:R-:W-:Y:S05]  /*64d0*/  BSYNC B1 ;  /* 0x0000000000017941 */ /* 0x000fea0003800000 */
.L_x_56:
        /* <DEDUP_REMOVED lines=12> */
.L_x_59:
[----:B------:R-:W-:Y:S05]  /*65a0*/  BSYNC B1 ;  /* 0x0000000000017941 */ /* 0x000fea0003800000 */
.L_x_58:
        /* <DEDUP_REMOVED lines=12> */
.L_x_61:
[----:B------:R-:W-:Y:S05]  /*6670*/  BSYNC B1 ;  /* 0x0000000000017941 */ /* 0x000fea0003800000 */
.L_x_60:
        /* <DEDUP_REMOVED lines=12> */
.L_x_63:
[----:B------:R-:W-:Y:S05]  /*6740*/  BSYNC B1 ;  /* 0x0000000000017941 */ /* 0x000fea0003800000 */
.L_x_62:
        /* <DEDUP_REMOVED lines=12> */
.L_x_65:
[----:B------:R-:W-:Y:S05]  /*6810*/  BSYNC B1 ;  /* 0x0000000000017941 */ /* 0x000fea0003800000 */
.L_x_64:
        /* <DEDUP_REMOVED lines=12> */
.L_x_67:
[----:B------:R-:W-:Y:S05]  /*68e0*/  BSYNC B1 ;  /* 0x0000000000017941 */ /* 0x000fea0003800000 */
.L_x_66:
        /* <DEDUP_REMOVED lines=12> */
.L_x_69:
[----:B------:R-:W-:Y:S05]  /*69b0*/  BSYNC B1 ;  /* 0x0000000000017941 */ /* 0x000fea0003800000 */
.L_x_68:
        /* <DEDUP_REMOVED lines=12> */
.L_x_71:
[----:B------:R-:W-:Y:S05]  /*6a80*/  BSYNC B1 ;  /* 0x0000000000017941 */ /* 0x000fea0003800000 */
.L_x_70:
        /* <DEDUP_REMOVED lines=12> */
.L_x_73:
[----:B------:R-:W-:Y:S05]  /*6b50*/  BSYNC B1 ;  /* 0x0000000000017941 */ /* 0x000fea0003800000 */
.L_x_72:
        /* <DEDUP_REMOVED lines=12> */
.L_x_75:
[----:B------:R-:W-:Y:S05]  /*6c20*/  BSYNC B1 ;  /* 0x0000000000017941 */ /* 0x000fea0003800000 */
.L_x_74:
        /* <DEDUP_REMOVED lines=12> */
.L_x_77:
[----:B------:R-:W-:Y:S05]  /*6cf0*/  BSYNC B1 ;  /* 0x0000000000017941 */ /* 0x000fea0003800000 */
.L_x_76:
        /* <DEDUP_REMOVED lines=12> */
.L_x_79:
[----:B------:R-:W-:Y:S05]  /*6dc0*/  BSYNC B1 ;  /* 0x0000000000017941 */ /* 0x000fea0003800000 */
.L_x_78:
        /* <DEDUP_REMOVED lines=12> */
.L_x_81:
[----:B------:R-:W-:Y:S05]  /*6e90*/  BSYNC B1 ;  /* 0x0000000000017941 */ /* 0x000fea0003800000 */
.L_x_80:
        /* <DEDUP_REMOVED lines=12> */
.L_x_83:
[----:B------:R-:W-:Y:S05]  /*6f60*/  BSYNC B1 ;  /* 0x0000000000017941 */ /* 0x000fea0003800000 */
.L_x_82:
        /* <DEDUP_REMOVED lines=12> */
.L_x_85:
[----:B------:R-:W-:Y:S05]  /*7030*/  BSYNC B1 ;  /* 0x0000000000017941 */ /* 0x000fea0003800000 */
.L_x_84:
        /* <DEDUP_REMOVED lines=12> */
.L_x_87:
[----:B------:R-:W-:Y:S05]  /*7100*/  BSYNC B1 ;  /* 0x0000000000017941 */ /* 0x000fea0003800000 */
.L_x_86:
        /* <DEDUP_REMOVED lines=12> */
.L_x_89:
[----:B------:R-:W-:Y:S05]  /*71d0*/  BSYNC B1 ;  /* 0x0000000000017941 */ /* 0x000fea0003800000 */
.L_x_88:
        /* <DEDUP_REMOVED lines=12> */
.L_x_91:
[----:B------:R-:W-:Y:S05]  /*72a0*/  BSYNC B1 ;  /* 0x0000000000017941 */ /* 0x000fea0003800000 */
.L_x_90:
        /* <DEDUP_REMOVED lines=12> */
.L_x_93:
[----:B------:R-:W-:Y:S05]  /*7370*/  BSYNC B1 ;  /* 0x0000000000017941 */ /* 0x000fea0003800000 */
.L_x_92:
        /* <DEDUP_REMOVED lines=12> */
.L_x_95:
[----:B------:R-:W-:Y:S05]  /*7440*/  BSYNC B1 ;  /* 0x0000000000017941 */ /* 0x000fea0003800000 */
.L_x_94:
        /* <DEDUP_REMOVED lines=12> */
.L_x_97:
[----:B------:R-:W-:Y:S05]  /*7510*/  BSYNC B1 ;  /* 0x0000000000017941 */ /* 0x000fea0003800000 */
.L_x_96:
        /* <DEDUP_REMOVED lines=12> */
.L_x_99:
[----:B------:R-:W-:Y:S05]  /*75e0*/  BSYNC B1 ;  /* 0x0000000000017941 */ /* 0x000fea0003800000 */
.L_x_98:
        /* <DEDUP_REMOVED lines=12> */
.L_x_101:
[----:B------:R-:W-:Y:S05]  /*76b0*/  BSYNC B1 ;  /* 0x0000000000017941 */ /* 0x000fea0003800000 */
.L_x_100:
        /* <DEDUP_REMOVED lines=12> */
.L_x_103:
[----:B------:R-:W-:Y:S05]  /*7780*/  BSYNC B1 ;  /* 0x0000000000017941 */ /* 0x000fea0003800000 */
.L_x_102:
        /* <DEDUP_REMOVED lines=12> */
.L_x_105:
[----:B------:R-:W-:Y:S05]  /*7850*/  BSYNC B1 ;  /* 0x0000000000017941 */ /* 0x000fea0003800000 */
.L_x_104:
        /* <DEDUP_REMOVED lines=12> */
.L_x_107:
[----:B------:R-:W-:Y:S05]  /*7920*/  BSYNC B1 ;  /* 0x0000000000017941 */ /* 0x000fea0003800000 */
.L_x_106:
        /* <DEDUP_REMOVED lines=12> */
.L_x_109:
[----:B------:R-:W-:Y:S05]  /*79f0*/  BSYNC B1 ;  /* 0x0000000000017941 */ /* 0x000fea0003800000 */
.L_x_108:
        /* <DEDUP_REMOVED lines=12> */
.L_x_111:
[----:B------:R-:W-:Y:S05]  /*7ac0*/  BSYNC B1 ;  /* 0x0000000000017941 */ /* 0x000fea0003800000 */
.L_x_110:
        /* <DEDUP_REMOVED lines=12> */
.L_x_113:
[----:B------:R-:W-:Y:S05]  /*7b90*/  BSYNC B1 ;  /* 0x0000000000017941 */ /* 0x000fea0003800000 */
.L_x_112:
        /* <DEDUP_REMOVED lines=12> */
.L_x_115:
[----:B------:R-:W-:Y:S05]  /*7c60*/  BSYNC B1 ;  /* 0x0000000000017941 */ /* 0x000fea0003800000 */
.L_x_114:
        /* <DEDUP_REMOVED lines=12> */
.L_x_117:
[----:B------:R-:W-:Y:S05]  /*7d30*/  BSYNC B1 ;  /* 0x0000000000017941 */ /* 0x000fea0003800000 */
.L_x_116:
        /* <DEDUP_REMOVED lines=12> */
.L_x_119:
[----:B------:R-:W-:Y:S05]  /*7e00*/  BSYNC B1 ;  /* 0x0000000000017941 */ /* 0x000fea0003800000 */
.L_x_118:
        /* <DEDUP_REMOVED lines=12> */
.L_x_121:
[----:B------:R-:W-:Y:S05]  /*7ed0*/  BSYNC B1 ;  /* 0x0000000000017941 */ /* 0x000fea0003800000 */
.L_x_120:
        /* <DEDUP_REMOVED lines=12> */
.L_x_123:
[----:B------:R-:W-:Y:S05]  /*7fa0*/  BSYNC B1 ;  /* 0x0000000000017941 */ /* 0x000fea0003800000 */
.L_x_122:
        /* <DEDUP_REMOVED lines=12> */
.L_x_125:
[----:B------:R-:W-:Y:S05]  /*8070*/  BSYNC B1 ;  /* 0x0000000000017941 */ /* 0x000fea0003800000 */
.L_x_124:
        /* <DEDUP_REMOVED lines=12> */
.L_x_127:
[----:B------:R-:W-:Y:S05]  /*8140*/  BSYNC B1 ;  /* 0x0000000000017941 */ /* 0x000fea0003800000 */
.L_x_126:
        /* <DEDUP_REMOVED lines=12> */
.L_x_129:
[----:B------:R-:W-:Y:S05]  /*8210*/  BSYNC B1 ;  /* 0x0000000000017941 */ /* 0x000fea0003800000 */
.L_x_128:
        /* <DEDUP_REMOVED lines=12> */
.L_x_131:
[----:B------:R-:W-:Y:S05]  /*82e0*/  BSYNC B1 ;  /* 0x0000000000017941 */ /* 0x000fea0003800000 */
.L_x_130:
        /* <DEDUP_REMOVED lines=12> */
.L_x_133:
[----:B------:R-:W-:Y:S05]  /*83b0*/  BSYNC B1 ;  /* 0x0000000000017941 */ /* 0x000fea0003800000 */
.L_x_132:
        /* <DEDUP_REMOVED lines=12> */
.L_x_135:
[----:B------:R-:W-:Y:S05]  /*8480*/  BSYNC B1 ;  /* 0x0000000000017941 */ /* 0x000fea0003800000 */
.L_x_134:
        /* <DEDUP_REMOVED lines=12> */
.L_x_137:
[----:B------:R-:W-:Y:S05]  /*8550*/  BSYNC B1 ;  /* 0x0000000000017941 */ /* 0x000fea0003800000 */
.L_x_136:
        /* <DEDUP_REMOVED lines=12> */
.L_x_139:
[----:B------:R-:W-:Y:S05]  /*8620*/  BSYNC B1 ;  /* 0x0000000000017941 */ /* 0x000fea0003800000 */
.L_x_138:
        /* <DEDUP_REMOVED lines=12> */
.L_x_141:
[----:B------:R-:W-:Y:S05]  /*86f0*/  BSYNC B1 ;  /* 0x0000000000017941 */ /* 0x000fea0003800000 */
.L_x_140:
        /* <DEDUP_REMOVED lines=12> */
.L_x_143:
[----:B------:R-:W-:Y:S05]  /*87c0*/  BSYNC B1 ;  /* 0x0000000000017941 */ /* 0x000fea0003800000 */
.L_x_142:
        /* <DEDUP_REMOVED lines=12> */
.L_x_145:
[----:B------:R-:W-:Y:S05]  /*8890*/  BSYNC B1 ;  /* 0x0000000000017941 */ /* 0x000fea0003800000 */
.L_x_144:
        /* <DEDUP_REMOVED lines=12> */
.L_x_147:
[----:B------:R-:W-:Y:S05]  /*8960*/  BSYNC B1 ;  /* 0x0000000000017941 */ /* 0x000fea0003800000 */
.L_x_146:
        /* <DEDUP_REMOVED lines=12> */
.L_x_149:
[----:B------:R-:W-:Y:S05]  /*8a30*/  BSYNC B1 ;  /* 0x0000000000017941 */ /* 0x000fea0003800000 */
.L_x_148:
        /* <DEDUP_REMOVED lines=12> */
.L_x_151:
[----:B------:R-:W-:Y:S05]  /*8b00*/  BSYNC B1 ;  /* 0x0000000000017941 */ /* 0x000fea0003800000 */
.L_x_150:
        /* <DEDUP_REMOVED lines=12> */
.L_x_153:
[----:B------:R-:W-:Y:S05]  /*8bd0*/  BSYNC B1 ;  /* 0x0000000000017941 */ /* 0x000fea0003800000 */
.L_x_152:
        /* <DEDUP_REMOVED lines=12> */
.L_x_155:
[----:B------:R-:W-:Y:S05]  /*8ca0*/  BSYNC B1 ;  /* 0x0000000000017941 */ /* 0x000fea0003800000 */
.L_x_154:
        /* <DEDUP_REMOVED lines=12> */
.L_x_157:
[----:B------:R-:W-:Y:S05]  /*8d70*/  BSYNC B1 ;  /* 0x0000000000017941 */ /* 0x000fea0003800000 */
.L_x_156:
        /* <DEDUP_REMOVED lines=12> */
.L_x_159:
[----:B------:R-:W-:Y:S05]  /*8e40*/  BSYNC B1 ;  /* 0x0000000000017941 */ /* 0x000fea0003800000 */
.L_x_158:
        /* <DEDUP_REMOVED lines=12> */
.L_x_161:
[----:B------:R-:W-:Y:S05]  /*8f10*/  BSYNC B1 ;  /* 0x0000000000017941 */ /* 0x000fea0003800000 */
.L_x_160:
        /* <DEDUP_REMOVED lines=12> */
.L_x_163:
[----:B------:R-:W-:Y:S05]  /*8fe0*/  BSYNC B1 ;  /* 0x0000000000017941 */ /* 0x000fea0003800000 */
.L_x_162:
        /* <DEDUP_REMOVED lines=12> */
.L_x_165:
[----:B------:R-:W-:Y:S05]  /*90b0*/  BSYNC B1 ;  /* 0x0000000000017941 */ /* 0x000fea0003800000 */
.L_x_164:
        /* <DEDUP_REMOVED lines=12> */
.L_x_167:
[----:B------:R-:W-:Y:S05]  /*9180*/  BSYNC B1 ;  /* 0x0000000000017941 */ /* 0x000fea0003800000 */
.L_x_166:
        /* <DEDUP_REMOVED lines=12> */
.L_x_169:
[----:B------:R-:W-:Y:S05]  /*9250*/  BSYNC B1 ;  /* 0x0000000000017941 */ /* 0x000fea0003800000 */
.L_x_168:
        /* <DEDUP_REMOVED lines=12> */
.L_x_171:
[----:B------:R-:W-:Y:S05]  /*9320*/  BSYNC B1 ;  /* 0x0000000000017941 */ /* 0x000fea0003800000 */
.L_x_170:
        /* <DEDUP_REMOVED lines=12> */
.L_x_173:
[----:B------:R-:W-:Y:S05]  /*93f0*/  BSYNC B1 ;  /* 0x0000000000017941 */ /* 0x000fea0003800000 */
.L_x_172:
        /* <DEDUP_REMOVED lines=12> */
.L_x_175:
[----:B------:R-:W-:Y:S05]  /*94c0*/  BSYNC B1 ;  /* 0x0000000000017941 */ /* 0x000fea0003800000 */
.L_x_174:
        /* <DEDUP_REMOVED lines=12> */
.L_x_177:
[----:B------:R-:W-:Y:S05]  /*9590*/  BSYNC B1 ;  /* 0x0000000000017941 */ /* 0x000fea0003800000 */
.L_x_176:
        /* <DEDUP_REMOVED lines=12> */
.L_x_179:
[----:B------:R-:W-:Y:S05]  /*9660*/  BSYNC B1 ;  /* 0x0000000000017941 */ /* 0x000fea0003800000 */
.L_x_178:
        /* <DEDUP_REMOVED lines=12> */
.L_x_181:
[----:B------:R-:W-:Y:S05]  /*9730*/  BSYNC B1 ;  /* 0x0000000000017941 */ /* 0x000fea0003800000 */
.L_x_180:
        /* <DEDUP_REMOVED lines=12> */
.L_x_183:
[----:B------:R-:W-:Y:S05]  /*9800*/  BSYNC B1 ;  /* 0x0000000000017941 */ /* 0x000fea0003800000 */
.L_x_182:
        /* <DEDUP_REMOVED lines=12> */
.L_x_185:
[----:B------:R-:W-:Y:S05]  /*98d0*/  BSYNC B1 ;  /* 0x0000000000017941 */ /* 0x000fea0003800000 */
.L_x_184:
        /* <DEDUP_REMOVED lines=12> */
.L_x_187:
[----:B------:R-:W-:Y:S05]  /*99a0*/  BSYNC B1 ;  /* 0x0000000000017941 */ /* 0x000fea0003800000 */
.L_x_186:
        /* <DEDUP_REMOVED lines=12> */
.L_x_189:
[----:B------:R-:W-:Y:S05]  /*9a70*/  BSYNC B1 ;  /* 0x0000000000017941 */ /* 0x000fea0003800000 */
.L_x_188:
        /* <DEDUP_REMOVED lines=12> */
.L_x_191:
[----:B------:R-:W-:Y:S05]  /*9b40*/  BSYNC B1 ;  /* 0x0000000000017941 */ /* 0x000fea0003800000 */
.L_x_190:
        /* <DEDUP_REMOVED lines=12> */
.L_x_193:
[----:B------:R-:W-:Y:S05]  /*9c10*/  BSYNC B1 ;  /* 0x0000000000017941 */ /* 0x000fea0003800000 */
.L_x_192:
[----:B-----5:R-:W-:Y:S01]  /*9c20*/  LOP3.LUT R32, R32, 0xff, RZ, 0xc0, !PT ;  /* 0x000000ff20207812 */ /* 0x020fe200078ec0ff */
[----:B------:R-:W-:Y:S01]  /*9c30*/  BSSY B1, `(.L_x_194) ;  /* 0x000000b000017945 */ /* 0x000fe20003800000 */
[----:B------:R-:W-:Y:S02]  /*9c40*/  ISETP.LT.OR P4, PT, R34, 0x99, !P0 ;  /* 0x000000992200780c */ /* 0x000fe40004781670 */
[----:B------:R-:W-:-:S05]  /*9c50*/  F2FP.F16.E5M2.UNPACK_B R32, R32 ;  /* 0x00000020ff20723e */ /* 0x000fca00020004ff */
[----:B------:R-:W-:-:S05]  /*9c60*/  HADD2.F32 R32, -RZ, R32.H0_H0 ;  /* 0x20000020ff207230 */ /* 0x000fca0000004100 */
[----:B------:R-:W-:-:S04]  /*9c70*/  FMUL R32, R32, UR25 ;  /* 0x0000001920207c20 */ /* 0x000fc80008400000 */
[----:B------:R-:W-:Y:S01]  /*9c80*/  FFMA R32, R23, UR24, R32 ;  /* 0x0000001817207c23 */ /* 0x000fe20008000020 */
[----:B------:R-:W-:-:S04]  /*9c90*/  PRMT R23, RZ, 0x7610, R23 ;  /* 0x00007610ff177816 */ /* 0x000fc80000000017 */
[----:B0-----:R-:W-:-:S05]  /*9ca0*/  F2FP.SATFINITE.E5M2.F32.PACK_AB_MERGE_C R33, RZ, R32, RZ ;  /* 0x00000020ff21723e */ /* 0x001fca00048060ff */
[----:B------:R0:W-:Y:S01]  /*9cb0*/  @!P3 STG.E.U8 desc[UR22][R26.64+0x91], R33 ;  /* 0x000091211a00b986 */ /* 0x0001e2000c101116 */
[----:B------:R-:W-:Y:S05]  /*9cc0*/  @P4 BRA `(.L_x_195) ;  /* 0x0000000000044947 */ /* 0x000fea0003800000 */
[----:B------:R0:W5:Y:S02]  /*9cd0*/  LDG.E.U8 R23, desc[UR22][R28.64+0x98] ;  /* 0x000098161c177981 */ /* 0x000164000c1e1100 */
.L_x_195:
[----:B------:R-:W-:Y:S05]  /*9ce0*/  BSYNC B1 ;  /* 0x0000000000017941 */ /* 0x000fea0003800000 */
.L_x_194:
        /* <DEDUP_REMOVED lines=8> */
[----:B------:R-:W-:-:S05]  /*9d70*/  F2FP.SATFINITE.E5M2.F32.PACK_AB_MERGE_C R23, RZ, R23, RZ ;  /* 0x00000017ff17723e */ /* 0x000fca00048060ff */
[----:B------:R0:W-:Y:S01]  /*9d80*/  @!P4 STG.E.U8 desc[UR22][R24.64+0x98], R23 ;  /* 0x000098171800c986 */ /* 0x0001e2000c101116 */
[----:B------:R-:W-:Y:S05]  /*9d90*/  @P3 BRA `(.L_x_197) ;  /* 0x0000000000043947 */ /* 0x000fea0003800000 */
[----:B------:R0:W5:Y:S02]  /*9da0*/  LDG.E.U8 R22, desc[UR22][R28.64+0x99] ;  /* 0x000099161c167981 */ /* 0x000164000c1e1100 */
.L_x_197:
[----:B------:R-:W-:Y:S05]  /*9db0*/  BSYNC B1 ;  /* 0x0000000000017941 */ /* 0x000fea0003800000 */
.L_x_196:
        /* <DEDUP_REMOVED lines=12> */
.L_x_199:
[----:B------:R-:W-:Y:S05]  /*9e80*/  BSYNC B1 ;  /* 0x0000000000017941 */ /* 0x000fea0003800000 */
.L_x_198:
        /* <DEDUP_REMOVED lines=12> */
.L_x_201:
[----:B------:R-:W-:Y:S05]  /*9f50*/  BSYNC B1 ;  /* 0x0000000000017941 */ /* 0x000fea0003800000 */
.L_x_200:
        /* <DEDUP_REMOVED lines=12> */
.L_x_203:
[----:B------:R-:W-:Y:S05]  /*a020*/  BSYNC B1 ;  /* 0x0000000000017941 */ /* 0x000fea0003800000 */
.L_x_202:
        /* <DEDUP_REMOVED lines=12> */
.L_x_205:
[----:B------:R-:W-:Y:S05]  /*a0f0*/  BSYNC B1 ;  /* 0x0000000000017941 */ /* 0x000fea0003800000 */
.L_x_204:
        /* <DEDUP_REMOVED lines=12> */
.L_x_207:
[----:B------:R-:W-:Y:S05]  /*a1c0*/  BSYNC B1 ;  /* 0x0000000000017941 */ /* 0x000fea0003800000 */
.L_x_206:
        /* <DEDUP_REMOVED lines=12> */
.L_x_209:
[----:B------:R-:W-:Y:S05]  /*a290*/  BSYNC B1 ;  /* 0x0000000000017941 */ /* 0x000fea0003800000 */
.L_x_208:
        /* <DEDUP_REMOVED lines=12> */
.L_x_211:
[----:B------:R-:W-:Y:S05]  /*a360*/  BSYNC B1 ;  /* 0x0000000000017941 */ /* 0x000fea0003800000 */
.L_x_210:
        /* <DEDUP_REMOVED lines=12> */
.L_x_213:
[----:B------:R-:W-:Y:S05]  /*a430*/  BSYNC B1 ;  /* 0x0000000000017941 */ /* 0x000fea0003800000 */
.L_x_212:
        /* <DEDUP_REMOVED lines=12> */
.L_x_215:
[----:B------:R-:W-:Y:S05]  /*a500*/  BSYNC B1 ;  /* 0x0000000000017941 */ /* 0x000fea0003800000 */
.L_x_214:
        /* <DEDUP_REMOVED lines=12> */
.L_x_217:
[----:B------:R-:W-:Y:S05]  /*a5d0*/  BSYNC B1 ;  /* 0x0000000000017941 */ /* 0x000fea0003800000 */
.L_x_216:
        /* <DEDUP_REMOVED lines=12> */
.L_x_219:
[----:B------:R-:W-:Y:S05]  /*a6a0*/  BSYNC B1 ;  /* 0x0000000000017941 */ /* 0x000fea0003800000 */
.L_x_218:
        /* <DEDUP_REMOVED lines=12> */
.L_x_221:
[----:B------:R-:W-:Y:S05]  /*a770*/  BSYNC B1 ;  /* 0x0000000000017941 */ /* 0x000fea0003800000 */
.L_x_220:
        /* <DEDUP_REMOVED lines=12> */
.L_x_223:
[----:B------:R-:W-:Y:S05]  /*a840*/  BSYNC B1 ;  /* 0x0000000000017941 */ /* 0x000fea0003800000 */
.L_x_222:
        /* <DEDUP_REMOVED lines=12> */
.L_x_225:
[----:B------:R-:W-:Y:S05]  /*a910*/  BSYNC B1 ;  /* 0x0000000000017941 */ /* 0x000fea0003800000 */
.L_x_224:
        /* <DEDUP_REMOVED lines=12> */
.L_x_227:
[----:B------:R-:W-:Y:S05]  /*a9e0*/  BSYNC B1 ;  /* 0x0000000000017941 */ /* 0x000fea0003800000 */
.L_x_226:
        /* <DEDUP_REMOVED lines=12> */
.L_x_229:
[----:B------:R-:W-:Y:S05]  /*aab0*/  BSYNC B1 ;  /* 0x0000000000017941 */ /* 0x000fea0003800000 */
.L_x_228:
        /* <DEDUP_REMOVED lines=12> */
.L_x_231:
[----:B------:R-:W-:Y:S05]  /*ab80*/  BSYNC B1 ;  /* 0x0000000000017941 */ /* 0x000fea0003800000 */
.L_x_230:
        /* <DEDUP_REMOVED lines=12> */
.L_x_233:
[----:B------:R-:W-:Y:S05]  /*ac50*/  BSYNC B1 ;  /* 0x0000000000017941 */ /* 0x000fea0003800000 */
.L_x_232:
        /* <DEDUP_REMOVED lines=12> */
.L_x_235:
[----:B------:R-:W-:Y:S05]  /*ad20*/  BSYNC B1 ;  /* 0x0000000000017941 */ /* 0x000fea0003800000 */
.L_x_234:
        /* <DEDUP_REMOVED lines=12> */
.L_x_237:
[----:B------:R-:W-:Y:S05]  /*adf0*/  BSYNC B1 ;  /* 0x0000000000017941 */ /* 0x000fea0003800000 */
.L_x_236:
[----:B-----5:R-:W-:Y:S01]  /*ae00*/  LOP3.LUT R2, R2, 0xff, RZ, 0xc0, !PT ;  /* 0x000000ff02027812 */ /* 0x020fe200078ec0ff */
[----:B------:R-:W-:Y:S01]  /*ae10*/  BSSY B1, `(.L_x_238) ;  /* 0x000000b000017945 */ /* 0x000fe20003800000 */
[----:B------:R-:W-:Y:S02]  /*ae20*/  ISETP.LT.OR P4, PT, R34, 0xc1, !P1 ;  /* 0x000000c12200780c */ /* 0x000fe40004f81670 */
[----:B------:R-:W-:-:S05]  /*ae30*/  F2FP.F16.E5M2.UNPACK_B R2, R2 ;  /* 0x00000002ff02723e */ /* 0x000fca00020004ff */
[----:B------:R-:W-:-:S05]  /*ae40*/  HADD2.F32 R2, -RZ, R2.H0_H0 ;  /* 0x20000002ff027230 */ /* 0x000fca0000004100 */
[----:B0-----:R-:W-:-:S04]  /*ae50*/  FMUL R3, R2, UR25 ;  /* 0x0000001902037c20 */ /* 0x001fc80008400000 */
[----:B------:R-:W-:Y:S01]  /*ae60*/  FFMA R3, R0, UR24, R3 ;  /* 0x0000001800037c23 */ /* 0x000fe20008000003 */
[----:B------:R-:W-:-:S04]  /*ae70*/  PRMT R0, RZ, 0x7610, R0 ;  /* 0x00007610ff007816 */ /* 0x000fc80000000000 */
[----:B------:R-:W-:-:S05]  /*ae80*/  F2FP.SATFINITE.E5M2.F32.PACK_AB_MERGE_C R3, RZ, R3, RZ ;  /* 0x00000003ff03723e */ /* 0x000fca00048060ff */
[----:B------:R0:W-:Y:S01]  /*ae90*/  @!P3 STG.E.U8 desc[UR22][R24.64+0xc1], R3 ;  /* 0x0000c1031800b986 */ /* 0x0001e2000c101116 */
[----:B------:R-:W-:Y:S05]  /*aea0*/  @P4 BRA `(.L_x_239) ;  /* 0x0000000000044947 */ /* 0x000fea0003800000 */
[----:B------:R0:W5:Y:S02]  /*aeb0*/  LDG.E.U8 R0, desc[UR22][R30.64+0xc0] ;  /* 0x0000c0161e007981 */ /* 0x000164000c1e1100 */
.L_x_239:
[----:B------:R-:W-:Y:S05]  /*aec0*/  BSYNC B1 ;  /* 0x0000000000017941 */ /* 0x000fea0003800000 */
.L_x_238:
[----:B------:R-:W2:Y:S01]  /*aed0*/  LDL.LU R2, [R1] ;  /* 0x0000000001027983 */ /* 0x000ea20000300800 */
[----:B-----5:R-:W-:Y:S01]  /*aee0*/  LOP3.LUT R0, R0, 0xff, RZ, 0xc0, !PT ;  /* 0x000000ff00007812 */ /* 0x020fe200078ec0ff */
[----:B------:R-:W-:Y:S01]  /*aef0*/  BSSY B1, `(.L_x_240) ;  /* 0x000000b000017945 */ /* 0x000fe20003800000 */
[----:B------:R-:W-:Y:S02]  /*af00*/  ISETP.LT.OR P3, PT, R34, 0xc2, !P1 ;  /* 0x000000c22200780c */ /* 0x000fe40004f61670 */
[----:B------:R-:W-:-:S05]  /*af10*/  F2FP.F16.E5M2.UNPACK_B R0, R0 ;  /* 0x00000000ff00723e */ /* 0x000fca00020004ff */
[----:B------:R-:W-:-:S05]  /*af20*/  HADD2.F32 R0, -RZ, R0.H0_H0 ;  /* 0x20000000ff007230 */ /* 0x000fca0000004100 */
[----:B------:R-:W-:-:S04]  /*af30*/  FMUL R0, R0, UR25 ;  /* 0x0000001900007c20 */ /* 0x000fc80008400000 */
[----:B--2---:R-:W-:-:S05]  /*af40*/  FFMA R0, R2, UR24, R0 ;  /* 0x0000001802007c23 */ /* 0x004fca0008000000 */
[----:B0-----:R-:W-:Y:S02]  /*af50*/  F2FP.SATFINITE.E5M2.F32.PACK_AB_MERGE_C R3, RZ, R0, RZ ;  /* 0x00000000ff03723e */ /* 0x001fe400048060ff */
[----:B------:R-:W-:-:S03]  /*af60*/  PRMT R0, RZ, 0x7610, R0 ;  /* 0x00007610ff007816 */ /* 0x000fc60000000000 */
[----:B------:R0:W-:Y:S01]  /*af70*/  @!P4 STG.E.U8 desc[UR22][R26.64+0xc0], R3 ;  /* 0x0000c0031a00c986 */ /* 0x0001e2000c101116 */
[----:B------:R-:W-:Y:S05]  /*af80*/  @P3 BRA `(.L_x_241) ;  /* 0x0000000000043947 */ /* 0x000fea0003800000 */
[----:B------:R2:W5:Y:S02]  /*af90*/  LDG.E.U8 R0, desc[UR22][R30.64+0xc1] ;  /* 0x0000c1161e007981 */ /* 0x000564000c1e1100 */
.L_x_241:
[----:B------:R-:W-:Y:S05]  /*afa0*/  BSYNC B1 ;  /* 0x0000000000017941 */ /* 0x000fea0003800000 */
.L_x_240:
[----:B------:R-:W3:Y:S01]  /*afb0*/  LDL.LU R2, [R1+0x4] ;  /* 0x0000040001027983 */ /* 0x000ee20000300800 */
[----:B-----5:R-:W-:Y:S01]  /*afc0*/  LOP3.LUT R0, R0, 0xff, RZ, 0xc0, !PT ;  /* 0x000000ff00007812 */ /* 0x020fe200078ec0ff */
[----:B------:R-:W-:Y:S01]  /*afd0*/  BSSY B1, `(.L_x_242) ;  /* 0x000000b000017945 */ /* 0x000fe20003800000 */
[----:B------:R-:W-:Y:S02]  /*afe0*/  ISETP.LT.OR P4, PT, R34, 0xc9, !P0 ;  /* 0x000000c92200780c */ /* 0x000fe40004781670 */
[----:B------:R-:W-:-:S05]  /*aff0*/  F2FP.F16.E5M2.UNPACK_B R0, R0 ;  /* 0x00000000ff00723e */ /* 0x000fca00020004ff */
[----:B------:R-:W-:-:S05]  /*b000*/  HADD2.F32 R0, -RZ, R0.H0_H0 ;  /* 0x20000000ff007230 */ /* 0x000fca0000004100 */
[----:B------:R-:W-:-:S04]  /*b010*/  FMUL R0, R0, UR25 ;  /* 0x0000001900007c20 */ /* 0x000fc80008400000 */
[----:B---3--:R-:W-:-:S05]  /*b020*/  FFMA R0, R2, UR24, R0 ;  /* 0x0000001802007c23 */ /* 0x008fca0008000000 */
[----:B0-----:R-:W-:Y:S02]  /*b030*/  F2FP.SATFINITE.E5M2.F32.PACK_AB_MERGE_C R3, RZ, R0, RZ ;  /* 0x00000000ff03723e */ /* 0x001fe400048060ff */
[----:B------:R-:W-:-:S03]  /*b040*/  PRMT R0, RZ, 0x7610, R0 ;  /* 0x00007610ff007816 */ /* 0x000fc60000000000 */
[----:B------:R0:W-:Y:S01]  /*b050*/  @!P3 STG.E.U8 desc[UR22][R26.64+0xc1], R3 ;  /* 0x0000c1031a00b986 */ /* 0x0001e2000c101116 */
[----:B------:R-:W-:Y:S05]  /*b060*/  @P4 BRA `(.L_x_243) ;  /* 0x0000000000044947 */ /* 0x000fea0003800000 */
[----:B------:R3:W5:Y:S02]  /*b070*/  LDG.E.U8 R0, desc[UR22][R28.64+0xc8] ;  /* 0x0000c8161c007981 */ /* 0x000764000c1e1100 */
.L_x_243:
[----:B------:R-:W-:Y:S05]  /*b080*/  BSYNC B1 ;  /* 0x0000000000017941 */ /* 0x000fea0003800000 */
.L_x_242:
[----:B------:R-:W2:Y:S01]  /*b090*/  LDL.LU R2, [R1+0x8] ;  /* 0x0000080001027983 */ /* 0x000ea20000300800 */
        /* <DEDUP_REMOVED lines=12> */
.L_x_245:
[----:B------:R-:W-:Y:S05]  /*b160*/  BSYNC B1 ;  /* 0x0000000000017941 */ /* 0x000fea0003800000 */
.L_x_244:
        /* <DEDUP_REMOVED lines=13> */
.L_x_247:
[----:B------:R-:W-:Y:S05]  /*b240*/  BSYNC B1 ;  /* 0x0000000000017941 */ /* 0x000fea0003800000 */
.L_x_246:
        /* <DEDUP_REMOVED lines=13> */
.L_x_249:
[----:B------:R-:W-:Y:S05]  /*b320*/  BSYNC B1 ;  /* 0x0000000000017941 */ /* 0x000fea0003800000 */
.L_x_248:
        /* <DEDUP_REMOVED lines=13> */
.L_x_251:
[----:B------:R-:W-:Y:S05]  /*b400*/  BSYNC B1 ;  /* 0x0000000000017941 */ /* 0x000fea0003800000 */
.L_x_250:
        /* <DEDUP_REMOVED lines=13> */
.L_x_253:
[----:B------:R-:W-:Y:S05]  /*b4e0*/  BSYNC B1 ;  /* 0x0000000000017941 */ /* 0x000fea0003800000 */
.L_x_252:
        /* <DEDUP_REMOVED lines=13> */
.L_x_255:
[----:B------:R-:W-:Y:S05]  /*b5c0*/  BSYNC B1 ;  /* 0x0000000000017941 */ /* 0x000fea0003800000 */
.L_x_254:
        /* <DEDUP_REMOVED lines=13> */
.L_x_257:
[----:B------:R-:W-:Y:S05]  /*b6a0*/  BSYNC B1 ;  /* 0x0000000000017941 */ /* 0x000fea0003800000 */
.L_x_256:
        /* <DEDUP_REMOVED lines=13> */
.L_x_259:
[----:B------:R-:W-:Y:S05]  /*b780*/  BSYNC B1 ;  /* 0x0000000000017941 */ /* 0x000fea0003800000 */
.L_x_258:
        /* <DEDUP_REMOVED lines=13> */
.L_x_261:
[----:B------:R-:W-:Y:S05]  /*b860*/  BSYNC B1 ;  /* 0x0000000000017941 */ /* 0x000fea0003800000 */
.L_x_260:
        /* <DEDUP_REMOVED lines=13> */
.L_x_263:
[----:B------:R-:W-:Y:S05]  /*b940*/  BSYNC B1 ;  /* 0x0000000000017941 */ /* 0x000fea0003800000 */
.L_x_262:
        /* <DEDUP_REMOVED lines=13> */
.L_x_265:
[----:B------:R-:W-:Y:S05]  /*ba20*/  BSYNC B1 ;  /* 0x0000000000017941 */ /* 0x000fea0003800000 */
.L_x_264:
        /* <DEDUP_REMOVED lines=13> */
.L_x_267:
[----:B------:R-:W-:Y:S05]  /*bb00*/  BSYNC B1 ;  /* 0x0000000000017941 */ /* 0x000fea0003800000 */
.L_x_266:
        /* <DEDUP_REMOVED lines=13> */
.L_x_269:
[----:B------:R-:W-:Y:S05]  /*bbe0*/  BSYNC B1 ;  /* 0x0000000000017941 */ /* 0x000fea0003800000 */
.L_x_268:
        /* <DEDUP_REMOVED lines=13> */
.L_x_271:
[----:B------:R-:W-:Y:S05]  /*bcc0*/  BSYNC B1 ;  /* 0x0000000000017941 */ /* 0x000fea0003800000 */
.L_x_270:
        /* <DEDUP_REMOVED lines=13> */
.L_x_273:
[----:B------:R-:W-:Y:S05]  /*bda0*/  BSYNC B1 ;  /* 0x0000000000017941 */ /* 0x000fea0003800000 */
.L_x_272:
        /* <DEDUP_REMOVED lines=13> */
.L_x_275:
[----:B------:R-:W-:Y:S05]  /*be80*/  BSYNC B1 ;  /* 0x0000000000017941 */ /* 0x000fea0003800000 */
.L_x_274:
        /* <DEDUP_REMOVED lines=13> */
.L_x_277:
[----:B------:R-:W-:Y:S05]  /*bf60*/  BSYNC B1 ;  /* 0x0000000000017941 */ /* 0x000fea0003800000 */
.L_x_276:
        /* <DEDUP_REMOVED lines=13> */
.L_x_279:
[----:B------:R-:W-:Y:S05]  /*c040*/  BSYNC B1 ;  /* 0x0000000000017941 */ /* 0x000fea0003800000 */
.L_x_278:
        /* <DEDUP_REMOVED lines=13> */
.L_x_281:
[----:B------:R-:W-:Y:S05]  /*c120*/  BSYNC B1 ;  /* 0x0000000000017941 */ /* 0x000fea0003800000 */
.L_x_280:
        /* <DEDUP_REMOVED lines=13> */
.L_x_283:
[----:B------:R-:W-:Y:S05]  /*c200*/  BSYNC B1 ;  /* 0x0000000000017941 */ /* 0x000fea0003800000 */
.L_x_282:
        /* <DEDUP_REMOVED lines=13> */
.L_x_285:
[----:B------:R-:W-:Y:S05]  /*c2e0*/  BSYNC B1 ;  /* 0x0000000000017941 */ /* 0x000fea0003800000 */
.L_x_284:
        /* <DEDUP_REMOVED lines=13> */
.L_x_287:
[----:B------:R-:W-:Y:S05]  /*c3c0*/  BSYNC B1 ;  /* 0x0000000000017941 */ /* 0x000fea0003800000 */
.L_x_286:
        /* <DEDUP_REMOVED lines=13> */
.L_x_289:
[----:B------:R-:W-:Y:S05]  /*c4a0*/  BSYNC B1 ;  /* 0x0000000000017941 */ /* 0x000fea0003800000 */
.L_x_288:
        /* <DEDUP_REMOVED lines=13> */
.L_x_291:
[----:B------:R-:W-:Y:S05]  /*c580*/  BSYNC B1 ;  /* 0x0000000000017941 */ /* 0x000fea0003800000 */
.L_x_290:
        /* <DEDUP_REMOVED lines=13> */
.L_x_293:
[----:B------:R-:W-:Y:S05]  /*c660*/  BSYNC B1 ;  /* 0x0000000000017941 */ /* 0x000fea0003800000 */
.L_x_292:
        /* <DEDUP_REMOVED lines=13> */
.L_x_295:
[----:B------:R-:W-:Y:S05]  /*c740*/  BSYNC B1 ;  /* 0x0000000000017941 */ /* 0x000fea0003800000 */
.L_x_294:
        /* <DEDUP_REMOVED lines=13> */
.L_x_297:
[----:B------:R-:W-:Y:S05]  /*c820*/  BSYNC B1 ;  /* 0x0000000000017941 */ /* 0x000fea0003800000 */
.L_x_296:
[----:B------:R-:W-:Y:S05]  /*c830*/  @P1 BRA `(.L_x_298) ;  /* 0x0000002000a41947 */ /* 0x000fea0003800000 */
[----:B------:R-:W2:Y:S01]  /*c840*/  LDL.LU R2, [R1+0x74] ;  /* 0x0000740001027983 */ /* 0x000ea20000300800 */
[----:B-----5:R-:W-:-:S04]  /*c850*/  LOP3.LUT R0, R0, 0xff, RZ, 0xc0, !PT ;  /* 0x000000ff00007812 */ /* 0x020fc800078ec0ff */
[----:B------:R-:W-:-:S05]  /*c860*/  F2FP.F16.E5M2.UNPACK_B R0, R0 ;  /* 0x00000000ff00723e */ /* 0x000fca00020004ff */
[----:B------:R-:W-:-:S05]  /*c870*/  HADD2.F32 R0, -RZ, R0.H0_H0 ;  /* 0x20000000ff007230 */ /* 0x000fca0000004100 */
[----:B------:R-:W-:-:S04]  /*c880*/  FMUL R0, R0, UR25 ;  /* 0x0000001900007c20 */ /* 0x000fc80008400000 */
[----:B--2---:R-:W-:-:S05]  /*c890*/  FFMA R0, R2, UR24, R0 ;  /* 0x0000001802007c23 */ /* 0x004fca0008000000 */
[----:B0-----:R-:W-:-:S05]  /*c8a0*/  F2FP.SATFINITE.E5M2.F32.PACK_AB_MERGE_C R3, RZ, R0, RZ ;  /* 0x00000000ff03723e */ /* 0x001fca00048060ff */
[----:B------:R0:W-:Y:S01]  /*c8b0*/  STG.E.U8 desc[UR22][R26.64+0xf9], R3 ;  /* 0x0000f9031a007986 */ /* 0x0001e2000c101116 */
[----:B------:R-:W-:Y:S05]  /*c8c0*/  BRA `(.L_x_298) ;  /* 0x0000002000807947 */ /* 0x000fea0003800000 */
.L_x_41:
[C---:B------:R-:W-:Y:S01]  /*c8d0*/  ISETP.GE.AND P1, PT, R39.reuse, 0x1, PT ;  /* 0x000000012700780c */ /* 0x040fe20003f26270 */
[----:B------:R-:W-:Y:S01]  /*c8e0*/  FMUL R226, R226, UR24 ;  /* 0x00000018e2e27c20 */ /* 0x000fe20008400000 */
[----:B------:R-:W2:Y:S01]  /*c8f0*/  LDL.LU R227, [R1+0x10] ;  /* 0x0000100001e37983 */ /* 0x000ea20000300800 */
[----:B------:R-:W-:Y:S01]  /*c900*/  ISETP.GE.AND P0, PT, R39, 0x9, PT ;  /* 0x000000092700780c */ /* 0x000fe20003f06270 */
[----:B------:R-:W-:Y:S01]  /*c910*/  FMUL R225, R225, UR24 ;  /* 0x00000018e1e17c20 */ /* 0x000fe20008400000 */
[C---:B------:R-:W-:Y:S02]  /*c920*/  ISETP.LT.OR P4, PT, R34.reuse, 0x1, !P1 ;  /* 0x000000012200780c */ /* 0x040fe40004f81670 */
[C---:B------:R-:W-:Y:S02]  /*c930*/  ISETP.LT.OR P5, PT, R34.reuse, 0x2, !P1 ;  /* 0x000000022200780c */ /* 0x040fe40004fa1670 */
[----:B------:R-:W-:Y:S02]  /*c940*/  F2FP.SATFINITE.E5M2.F32.PACK_AB_MERGE_C R29, RZ, R226, RZ ;  /* 0x000000e2ff1d723e */ /* 0x000fe400048060ff */
[----:B------:R-:W-:Y:S01]  /*c950*/  ISETP.LT.OR P3, PT, R34, 0x1, !P0 ;  /* 0x000000012200780c */ /* 0x000fe20004761670 */
[----:B------:R-:W-:Y:S01]  /*c960*/  FMUL R224, R224, UR24 ;  /* 0x00000018e0e07c20 */ /* 0x000fe20008400000 */
[----:B------:R-:W-:Y:S01]  /*c970*/  ISETP.LT.OR P6, PT, R34, 0xa, !P1 ;  /* 0x0000000a2200780c */ /* 0x000fe20004fc1670 */
[----:B------:R-:W-:Y:S01]  /*c980*/  FMUL R223, R223, UR24 ;  /* 0x00000018dfdf7c20 */ /* 0x000fe20008400000 */
[----:B------:R-:W-:Y:S01]  /*c990*/  F2FP.SATFINITE.E5M2.F32.PACK_AB_MERGE_C R225, RZ, R225, RZ ;  /* 0x000000e1ffe1723e */ /* 0x000fe200048060ff */
[----:B------:R-:W-:Y:S01]  /*c9a0*/  FMUL R221, R221, UR24 ;  /* 0x00000018dddd7c20 */ /* 0x000fe20008400000 */
[----:B------:R-:W-:Y:S01]  /*c9b0*/  FMUL R222, R222, UR24 ;  /* 0x00000018dede7c20 */ /* 0x000fe20008400000 */
[----:B------:R0:W-:Y:S01]  /*c9c0*/  @!P4 STG.E.U8 desc[UR22][R24.64], R29 ;  /* 0x0000001d1800c986 */ /* 0x0001e2000c101116 */
[----:B------:R-:W-:-:S02]  /*c9d0*/  ISETP.LT.OR P4, PT, R34, 0x2, !P0 ;  /* 0x000000022200780c */ /* 0x000fc40004781670 */
[----:B------:R-:W-:Y:S01]  /*c9e0*/  F2FP.SATFINITE.E5M2.F32.PACK_AB_MERGE_C R31, RZ, R224, RZ ;  /* 0x000000e0ff1f723e */ /* 0x000fe200048060ff */
[----:B------:R3:W-:Y:S01]  /*c9f0*/  @!P5 STG.E.U8 desc[UR22][R24.64+0x1], R225 ;  /* 0x000001e11800d986 */ /* 0x0007e2000c101116 */
[----:B------:R-:W-:Y:S02]  /*ca00*/  ISETP.LT.OR P5, PT, R34, 0x9, !P1 ;  /* 0x000000092200780c */ /* 0x000fe40004fa1670 */
[----:B------:R-:W-:Y:S01]  /*ca10*/  F2FP.SATFINITE.E5M2.F32.PACK_AB_MERGE_C R223, RZ, R223, RZ ;  /* 0x000000dfffdf723e */ /* 0x000fe200048060ff */
[----:B------:R-:W-:Y:S01]  /*ca20*/  FMUL R220, R220, UR24 ;  /* 0x00000018dcdc7c20 */ /* 0x000fe20008400000 */
[----:B------:R-:W-:Y:S01]  /*ca30*/  F2FP.SATFINITE.E5M2.F32.PACK_AB_MERGE_C R221, RZ, R221, RZ ;  /* 0x000000ddffdd723e */ /* 0x000fe200048060ff */
[----:B------:R-:W-:Y:S01]  /*ca40*/  @!P3 STG.E.U8 desc[UR22][R26.64], R31 ;  /* 0x0000001f1a00b986 */ /* 0x000fe2000c101116 */
[----:B------:R-:W-:-:S03]  /*ca50*/  ISETP.LT.OR P3, PT, R34, 0x9, !P0 ;  /* 0x000000092200780c */ /* 0x000fc60004761670 */
[----:B------:R-:W-:Y:S01]  /*ca60*/  @!P4 STG.E.U8 desc[UR22][R26.64+0x1], R223 ;  /* 0x000001df1a00c986 */ /* 0x000fe2000c101116 */
[----:B------:R-:W-:-:S03]  /*ca70*/  ISETP.LT.OR P4, PT, R34, 0xa, !P0 ;  /* 0x0000000a2200780c */ /* 0x000fc60004781670 */
[----:B------:R-:W-:Y:S01]  /*ca80*/  @!P6 STG.E.U8 desc[UR22][R24.64+0x9], R221 ;  /* 0x000009dd1800e986 */ /* 0x000fe2000c101116 */
[C---:B------:R-:W-:Y:S01]  /*ca90*/  ISETP.LT.OR P6, PT, R34.reuse, 0x12, !P1 ;  /* 0x000000122200780c */ /* 0x040fe20004fc1670 */
[----:B------:R-:W-:Y:S01]  /*caa0*/  FMUL R219, R219, UR24 ;  /* 0x00000018dbdb7c20 */ /* 0x000fe20008400000 */
[----:B0-----:R-:W-:Y:S01]  /*cab0*/  F2FP.SATFINITE.E5M2.F32.PACK_AB_MERGE_C R29, RZ, R222, RZ ;  /* 0x000000deff1d723e */ /* 0x001fe200048060ff */
[----:B------:R-:W-:Y:S01]  /*cac0*/  FMUL R217, R217, UR24 ;  /* 0x00000018d9d97c20 */ /* 0x000fe20008400000 */
[----:B------:R-:W4:Y:S01]  /*cad0*/  LDL.LU R226, [R1+0xc] ;  /* 0x00000c0001e27983 */ /* 0x000f220000300800 */
[----:B------:R-:W-:Y:S02]  /*cae0*/  F2FP.SATFINITE.E5M2.F32.PACK_AB_MERGE_C R33, RZ, R220, RZ ;  /* 0x000000dcff21723e */ /* 0x000fe400048060ff */
[----:B------:R-:W-:Y:S01]  /*caf0*/  F2FP.SATFINITE.E5M2.F32.PACK_AB_MERGE_C R219, RZ, R219, RZ ;  /* 0x000000dbffdb723e */ /* 0x000fe200048060ff */
[----:B------:R0:W-:Y:S01]  /*cb00*/  @!P5 STG.E.U8 desc[UR22][R24.64+0x8], R29 ;  /* 0x0000081d1800d986 */ /* 0x0001e2000c101116 */
[----:B------:R-:W-:-:S02]  /*cb10*/  ISETP.LT.OR P5, PT, R34, 0x11, !P1 ;  /* 0x000000112200780c */ /* 0x000fc40004fa1670 */
[----:B------:R-:W-:Y:S01]  /*cb20*/  F2FP.SATFINITE.E5M2.F32.PACK_AB_MERGE_C R217, RZ, R217, RZ ;  /* 0x000000d9ffd9723e */ /* 0x000fe200048060ff */
[----:B---3--:R-:W3:Y:S01]  /*cb30*/  LDL.LU R225, [R1+0x8] ;  /* 0x0000080001e17983 */ /* 0x008ee20000300800 */
[----:B------:R-:W-:-:S03]  /*cb40*/  FMUL R218, R218, UR24 ;  /* 0x00000018dada7c20 */ /* 0x000fc60008400000 */
[----:B------:R-:W4:Y:S04]  /*cb50*/  LDL.LU R224, [R1+0x4] ;  /* 0x0000040001e07983 */ /* 0x000f280000300800 */
[----:B------:R-:W3:Y:S01]  /*cb60*/  LDL.LU R222, [R1] ;  /* 0x0000000001de7983 */ /* 0x000ee20000300800 */
[----:B0-----:R-:W-:Y:S01]  /*cb70*/  F2FP.SATFINITE.E5M2.F32.PACK_AB_MERGE_C R29, RZ, R218, RZ ;  /* 0x000000daff1d723e */ /* 0x001fe200048060ff */
[----:B------:R-:W-:Y:S01]  /*cb80*/  FMUL R216, R216, UR24 ;  /* 0x00000018d8d87c20 */ /* 0x000fe20008400000 */
[----:B------:R-:W-:Y:S01]  /*cb90*/  FMUL R215, R215, UR24 ;  /* 0x00000018d7d77c20 */ /* 0x000fe20008400000 */
[----:B------:R0:W-:Y:S01]  /*cba0*/  @!P3 STG.E.U8 desc[UR22][R26.64+0x8], R33 ;  /* 0x000008211a00b986 */ /* 0x0001e2000c101116 */
[C---:B------:R-:W-:Y:S01]  /*cbb0*/  ISETP.LT.OR P3, PT, R34.reuse, 0x11, !P0 ;  /* 0x000000112200780c */ /* 0x040fe20004761670 */
[----:B------:R-:W-:Y:S01]  /*cbc0*/  FMUL R213, R213, UR24 ;  /* 0x00000018d5d57c20 */ /* 0x000fe20008400000 */
[----:B------:R-:W-:Y:S01]  /*cbd0*/  F2FP.SATFINITE.E5M2.F32.PACK_AB_MERGE_C R31, RZ, R216, RZ ;  /* 0x000000d8ff1f723e */ /* 0x000fe200048060ff */
[----:B------:R-:W-:Y:S01]  /*cbe0*/  @!P4 STG.E.U8 desc[UR22][R26.64+0x9], R219 ;  /* 0x000009db1a00c986 */ /* 0x000fe2000c101116 */
[----:B------:R-:W-:Y:S01]  /*cbf0*/  ISETP.LT.OR P4, PT, R34, 0x12, !P0 ;  /* 0x000000122200780c */ /* 0x000fe20004781670 */
[----:B------:R-:W-:Y:S01]  /*cc00*/  FMUL R214, R214, UR24 ;  /* 0x00000018d6d67c20 */ /* 0x000fe20008400000 */
[----:B------:R-:W-:Y:S01]  /*cc10*/  F2FP.SATFINITE.E5M2.F32.PACK_AB_MERGE_C R215, RZ, R215, RZ ;  /* 0x000000d7ffd7723e */ /* 0x000fe200048060ff */
[----:B------:R-:W-:Y:S01]  /*cc20*/  @!P6 STG.E.U8 desc[UR22][R24.64+0x11], R217 ;  /* 0x000011d91800e986 */ /* 0x000fe2000c101116 */
[----:B------:R-:W-:Y:S01]  /*cc30*/  ISETP.LT.OR P6, PT, R34, 0x1a, !P1 ;  /* 0x0000001a2200780c */ /* 0x000fe20004fc1670 */
[----:B------:R-:W-:Y:S01]  /*cc40*/  FMUL R212, R212, UR24 ;  /* 0x00000018d4d47c20 */ /* 0x000fe20008400000 */
[----:B------:R-:W-:Y:S01]  /*cc50*/  F2FP.SATFINITE.E5M2.F32.PACK_AB_MERGE_C R213, RZ, R213, RZ ;  /* 0x000000d5ffd5723e */ /* 0x000fe200048060ff */
[----:B------:R1:W-:Y:S01]  /*cc60*/  @!P5 STG.E.U8 desc[UR22][R24.64+0x10], R29 ;  /* 0x0000101d1800d986 */ /* 0x0003e2000c101116 */
[C---:B------:R-:W-:Y:S01]  /*cc70*/  ISETP.LT.OR P5, PT, R34.reuse, 0x19, !P1 ;  /* 0x000000192200780c */ /* 0x040fe20004fa1670 */
[----:B------:R-:W-:Y:S01]  /*cc80*/  FMUL R211, R211, UR24 ;  /* 0x00000018d3d37c20 */ /* 0x000fe20008400000 */
[----:B------:R-:W-:Y:S01]  /*cc90*/  FMUL R209, R209, UR24 ;  /* 0x00000018d1d17c20 */ /* 0x000fe20008400000 */
[----:B------:R1:W-:Y:S01]  /*cca0*/  @!P3 STG.E.U8 desc[UR22][R26.64+0x10], R31 ;  /* 0x0000101f1a00b986 */ /* 0x0003e2000c101116 */
[----:B------:R-:W-:Y:S01]  /*ccb0*/  ISETP.LT.OR P3, PT, R34, 0x19, !P0 ;  /* 0x000000192200780c */ /* 0x000fe20004761670 */
[----:B------:R-:W-:Y:S01]  /*ccc0*/  FMUL R210, R210, UR24 ;  /* 0x00000018d2d27c20 */ /* 0x000fe20008400000 */
[----:B0-----:R-:W-:Y:S01]  /*ccd0*/  F2FP.SATFINITE.E5M2.F32.PACK_AB_MERGE_C R33, RZ, R212, RZ ;  /* 0x000000d4ff21723e */ /* 0x001fe200048060ff */
[----:B------:R-:W-:Y:S01]  /*cce0*/  @!P4 STG.E.U8 desc[UR22][R26.64+0x11], R215 ;  /* 0x000011d71a00c986 */ /* 0x000fe2000c101116 */
[----:B------:R-:W-:Y:S01]  /*ccf0*/  ISETP.LT.OR P4, PT, R34, 0x1a, !P0 ;  /* 0x0000001a2200780c */ /* 0x000fe20004781670 */
[----:B------:R-:W-:Y:S01]  /*cd00*/  FMUL R208, R208, UR24 ;  /* 0x00000018d0d07c20 */ /* 0x000fe20008400000 */
[----:B------:R-:W-:Y:S01]  /*cd10*/  F2FP.SATFINITE.E5M2.F32.PACK_AB_MERGE_C R211, RZ, R211, RZ ;  /* 0x000000d3ffd3723e */ /* 0x000fe200048060ff */
[----:B------:R-:W-:Y:S01]  /*cd20*/  @!P6 STG.E.U8 desc[UR22][R24.64+0x19], R213 ;  /* 0x000019d51800e986 */ /* 0x000fe2000c101116 */
[----:B------:R-:W-:Y:S01]  /*cd30*/  ISETP.LT.OR P6, PT, R34, 0x22, !P1 ;  /* 0x000000222200780c */ /* 0x000fe20004fc1670 */
[----:B------:R-:W-:Y:S01]  /*cd40*/  FMUL R207, R207, UR24 ;  /* 0x00000018cfcf7c20 */ /* 0x000fe20008400000 */
[----:B-1----:R-:W-:Y:S01]  /*cd50*/  F2FP.SATFINITE.E5M2.F32.PACK_AB_MERGE_C R29, RZ, R214, RZ ;  /* 0x000000d6ff1d723e */ /* 0x002fe200048060ff */
[----:B------:R-:W-:Y:S01]  /*cd60*/  FMUL R205, R205, UR24 ;  /* 0x00000018cdcd7c20 */ /* 0x000fe20008400000 */
[----:B------:R-:W-:Y:S01]  /*cd70*/  F2FP.SATFINITE.E5M2.F32.PACK_AB_MERGE_C R209, RZ, R209, RZ ;  /* 0x000000d1ffd1723e */ /* 0x000fe200048060ff */
[----:B------:R-:W-:Y:S01]  /*cd80*/  FMUL R206, R206, UR24 ;  /* 0x00000018cece7c20 */ /* 0x000fe20008400000 */
[----:B------:R-:W-:Y:S01]  /*cd90*/  F2FP.SATFINITE.E5M2.F32.PACK_AB_MERGE_C R31, RZ, R208, RZ ;  /* 0x000000d0ff1f723e */ /* 0x000fe200048060ff */
[----:B------:R0:W-:Y:S01]  /*cda0*/  @!P5 STG.E.U8 desc[UR22][R24.64+0x18], R29 ;  /* 0x0000181d1800d986 */ /* 0x0001e2000c101116 */
[----:B------:R-:W-:Y:S01]  /*cdb0*/  ISETP.LT.OR P5, PT, R34, 0x21, !P1 ;  /* 0x000000212200780c */ /* 0x000fe20004fa1670 */
[----:B------:R-:W-:Y:S01]  /*cdc0*/  FMUL R204, R204, UR24 ;  /* 0x00000018cccc7c20 */ /* 0x000fe20008400000 */
[----:B------:R-:W-:Y:S01]  /*cdd0*/  F2FP.SATFINITE.E5M2.F32.PACK_AB_MERGE_C R207, RZ, R207, RZ ;  /* 0x000000cfffcf723e */ /* 0x000fe200048060ff */
[----:B------:R1:W-:Y:S01]  /*cde0*/  @!P3 STG.E.U8 desc[UR22][R26.64+0x18], R33 ;  /* 0x000018211a00b986 */ /* 0x0003e2000c101116 */
[C---:B------:R-:W-:Y:S01]  /*cdf0*/  ISETP.LT.OR P3, PT, R34.reuse, 0x21, !P0 ;  /* 0x000000212200780c */ /* 0x040fe20004761670 */
[----:B------:R-:W-:Y:S01]  /*ce00*/  FMUL R203, R203, UR24 ;  /* 0x00000018cbcb7c20 */ /* 0x000fe20008400000 */
[----:B------:R-:W-:Y:S01]  /*ce10*/  F2FP.SATFINITE.E5M2.F32.PACK_AB_MERGE_C R205, RZ, R205, RZ ;  /* 0x000000cdffcd723e */ /* 0x000fe200048060ff */
[----:B------:R-:W-:Y:S01]  /*ce20*/  @!P4 STG.E.U8 desc[UR22][R26.64+0x19], R211 ;  /* 0x000019d31a00c986 */ /* 0x000fe2000c101116 */
[C---:B------:R-:W-:Y:S01]  /*ce30*/  ISETP.LT.OR P4, PT, R34.reuse, 0x22, !P0 ;  /* 0x000000222200780c */ /* 0x040fe20004781670 */
[----:B------:R-:W-:Y:S01]  /*ce40*/  FMUL R201, R201, UR24 ;  /* 0x00000018c9c97c20 */ /* 0x000fe20008400000 */
[----:B------:R-:W-:Y:S01]  /*ce50*/  F2FP.SATFINITE.E5M2.F32.PACK_AB_MERGE_C R203, RZ, R203, RZ ;  /* 0x000000cbffcb723e */ /* 0x000fe200048060ff */
[----:B------:R-:W-:Y:S01]  /*ce60*/  @!P6 STG.E.U8 desc[UR22][R24.64+0x21], R209 ;  /* 0x000021d11800e986 */ /* 0x000fe2000c101116 */
[----:B------:R-:W-:Y:S01]  /*ce70*/  ISETP.LT.OR P6, PT, R34, 0x2a, !P1 ;  /* 0x0000002a2200780c */ /* 0x000fe20004fc1670 */
[----:B------:R-:W-:Y:S01]  /*ce80*/  FMUL R202, R202, UR24 ;  /* 0x00000018caca7c20 */ /* 0x000fe20008400000 */
[----:B0-----:R-:W-:Y:S01]  /*ce90*/  F2FP.SATFINITE.E5M2.F32.PACK_AB_MERGE_C R29, RZ, R210, RZ ;  /* 0x000000d2ff1d723e */ /* 0x001fe200048060ff */
[----:B------:R-:W-:Y:S01]  /*cea0*/  FMUL R200, R200, UR24 ;  /* 0x00000018c8c87c20 */ /* 0x000fe20008400000 */
[----:B-1----:R-:W-:Y:S01]  /*ceb0*/  F2FP.SATFINITE.E5M2.F32.PACK_AB_MERGE_C R33, RZ, R204, RZ ;  /* 0x000000ccff21723e */ /* 0x002fe200048060ff */
[----:B------:R-:W-:Y:S01]  /*cec0*/  FMUL R199, R199, UR24 ;  /* 0x00000018c7c77c20 */ /* 0x000fe20008400000 */
[----:B------:R-:W-:Y:S01]  /*ced0*/  F2FP.SATFINITE.E5M2.F32.PACK_AB_MERGE_C R201, RZ, R201, RZ ;  /* 0x000000c9ffc9723e */ /* 0x000fe200048060ff */
[----:B------:R0:W-:Y:S01]  /*cee0*/  @!P5 STG.E.U8 desc[UR22][R24.64+0x20], R29 ;  /* 0x0000201d1800d986 */ /* 0x0001e2000c101116 */
[C---:B------:R-:W-:Y:S01]  /*cef0*/  ISETP.LT.OR P5, PT, R34.reuse, 0x29, !P1 ;  /* 0x000000292200780c */ /* 0x040fe20004fa1670 */
[----:B------:R-:W-:Y:S01]  /*cf00*/  FMUL R197, R197, UR24 ;  /* 0x00000018c5c57c20 */ /* 0x000fe20008400000 */
[----:B------:R-:W-:Y:S01]  /*cf10*/  F2FP.SATFINITE.E5M2.F32.PACK_AB_MERGE_C R199, RZ, R199, RZ ;  /* 0x000000c7ffc7723e */ /* 0x000fe200048060ff */
[----:B------:R1:W-:Y:S01]  /*cf20*/  @!P3 STG.E.U8 desc[UR22][R26.64+0x20], R31 ;  /* 0x0000201f1a00b986 */ /* 0x0003e2000c101116 */
[----:B------:R-:W-:Y:S01]  /*cf30*/  ISETP.LT.OR P3, PT, R34, 0x29, !P0 ;  /* 0x000000292200780c */ /* 0x000fe20004761670 */
[----:B------:R-:W-:Y:S01]  /*cf40*/  FMUL R198, R198, UR24 ;  /* 0x00000018c6c67c20 */ /* 0x000fe20008400000 */
[----:B------:R-:W-:Y:S01]  /*cf50*/  F2FP.SATFINITE.E5M2.F32.PACK_AB_MERGE_C R197, RZ, R197, RZ ;  /* 0x000000c5ffc5723e */ /* 0x000fe200048060ff */
[----:B------:R-:W-:Y:S01]  /*cf60*/  @!P4 STG.E.U8 desc[UR22][R26.64+0x21], R207 ;  /* 0x000021cf1a00c986 */ /* 0x000fe2000c101116 */
[----:B------:R-:W-:Y:S01]  /*cf70*/  ISETP.LT.OR P4, PT, R34, 0x2a, !P0 ;  /* 0x0000002a2200780c */ /* 0x000fe20004781670 */
[----:B------:R-:W-:Y:S01]  /*cf80*/  FMUL R196, R196, UR24 ;  /* 0x00000018c4c47c20 */ /* 0x000fe20008400000 */
[----:B------:R-:W-:Y:S01]  /*cf90*/  FMUL R195, R195, UR24 ;  /* 0x00000018c3c37c20 */ /* 0x000fe20008400000 */
        /* <DEDUP_REMOVED lines=27> */
[----:B------:R-:W-:Y:S01]  /*d150*/  FMUL R186, R186, UR24 ;  /* 0x00000018baba7c20 */ /* 0x000fe20008400000 */
        /* <DEDUP_REMOVED lines=154> */
[----:B-----5:R-:W-:Y:S01]  /*db00*/  FMUL R5, R5, UR24 ;  /* 0x0000001805057c20 */ /* 0x020fe20008400000 */
[----:B0-----:R-:W-:Y:S01]  /*db10*/  F2FP.SATFINITE.E5M2.F32.PACK_AB_MERGE_C R29, RZ, R170, RZ ;  /* 0x000000aaff1d723e */ /* 0x001fe200048060ff */
[----:B------:R-:W-:Y:S01]  /*db20*/  FMUL R0, R0, UR24 ;  /* 0x0000001800007c20 */ /* 0x000fe20008400000 */
[----:B-1----:R-:W-:Y:S01]  /*db30*/  F2FP.SATFINITE.E5M2.F32.PACK_AB_MERGE_C R33, RZ, R164, RZ ;  /* 0x000000a4ff21723e */ /* 0x002fe200048060ff */
[----:B------:R-:W-:Y:S01]  /*db40*/  FMUL R6, R6, UR24 ;  /* 0x0000001806067c20 */ /* 0x000fe20008400000 */
[----:B------:R-:W-:Y:S01]  /*db50*/  F2FP.SATFINITE.E5M2.F32.PACK_AB_MERGE_C R7, RZ, R7, RZ ;  /* 0x00000007ff07723e */ /* 0x000fe200048060ff */
[----:B------:R0:W-:Y:S01]  /*db60*/  @!P5 STG.E.U8 desc[UR22][R24.64+0x70], R29 ;  /* 0x0000701d1800d986 */ /* 0x0001e2000c101116 */
[----:B------:R-:W-:Y:S01]  /*db70*/  ISETP.LT.OR P5, PT, R34, 0x79, !P1 ;  /* 0x000000792200780c */ /* 0x000fe20004fa1670 */
[----:B------:R-:W-:Y:S01]  /*db80*/  FMUL R2, R2, UR24 ;  /* 0x0000001802027c20 */ /* 0x000fe20008400000 */
[----:B------:R-:W-:Y:S01]  /*db90*/  F2FP.SATFINITE.E5M2.F32.PACK_AB_MERGE_C R5, RZ, R5, RZ ;  /* 0x00000005ff05723e */ /* 0x000fe200048060ff */
[----:B------:R1:W-:Y:S01]  /*dba0*/  @!P3 STG.E.U8 desc[UR22][R26.64+0x70], R31 ;  /* 0x0000701f1a00b986 */ /* 0x0003e2000c101116 */
[----:B------:R-:W-:Y:S01]  /*dbb0*/  ISETP.LT.OR P3, PT, R34, 0x79, !P0 ;  /* 0x000000792200780c */ /* 0x000fe20004761670 */
[----:B------:R-:W-:Y:S01]  /*dbc0*/  FMUL R3, R3, UR24 ;  /* 0x0000001803037c20 */ /* 0x000fe20008400000 */
[----:B------:R-:W-:Y:S01]  /*dbd0*/  FMUL R4, R4, UR24 ;  /* 0x0000001804047c20 */ /* 0x000fe20008400000 */
[----:B------:R-:W-:Y:S01]  /*dbe0*/  @!P4 STG.E.U8 desc[UR22][R26.64+0x71], R167 ;  /* 0x000071a71a00c986 */ /* 0x000fe2000c101116 */
[----:B------:R-:W-:-:S03]  /*dbf0*/  ISETP.LT.OR P4, PT, R34, 0x7a, !P0 ;  /* 0x0000007a2200780c */ /* 0x000fc60004781670 */
[----:B------:R-:W-:Y:S01]  /*dc00*/  @!P6 STG.E.U8 desc[UR22][R24.64+0x79], R165 ;  /* 0x000079a51800e986 */ /* 0x000fe2000c101116 */
[----:B------:R-:W-:Y:S02]  /*dc10*/  ISETP.LT.OR P6, PT, R34, 0x82, !P1 ;  /* 0x000000822200780c */ /* 0x000fe40004fc1670 */
[----:B0-----:R-:W-:Y:S01]  /*dc20*/  F2FP.SATFINITE.E5M2.F32.PACK_AB_MERGE_C R29, RZ, R166, RZ ;  /* 0x000000a6ff1d723e */ /* 0x001fe200048060ff */
[----:B------:R-:W4:Y:S01]  /*dc30*/  LDL.LU R220, [R1+0x14] ;  /* 0x0000140001dc7983 */ /* 0x000f220000300800 */
[----:B-1----:R-:W-:-:S03]  /*dc40*/  F2FP.SATFINITE.E5M2.F32.PACK_AB_MERGE_C R31, RZ, R160, RZ ;  /* 0x000000a0ff1f723e */ /* 0x002fc600048060ff */
[----:B------:R0:W-:Y:S01]  /*dc50*/  @!P5 STG.E.U8 desc[UR22][R24.64+0x78], R29 ;  /* 0x0000781d1800d986 */ /* 0x0001e2000c101116 */
[----:B------:R-:W-:-:S03]  /*dc60*/  ISETP.LT.OR P5, PT, R34, 0x81, !P1 ;  /* 0x000000812200780c */ /* 0x000fc60004fa1670 */
[----:B------:R1:W-:Y:S01]  /*dc70*/  @!P3 STG.E.U8 desc[UR22][R26.64+0x78], R33 ;  /* 0x000078211a00b986 */ /* 0x0003e2000c101116 */
[----:B------:R-:W-:-:S03]  /*dc80*/  ISETP.LT.OR P3, PT, R34, 0x81, !P0 ;  /* 0x000000812200780c */ /* 0x000fc60004761670 */
        /* <DEDUP_REMOVED lines=26> */
[----:B0-----:R-:W-:Y:S02]  /*de30*/  F2FP.SATFINITE.E5M2.F32.PACK_AB_MERGE_C R29, RZ, R154, RZ ;  /* 0x0000009aff1d723e */ /* 0x001fe400048060ff */
[----:B-1----:R-:W-:-:S03]  /*de40*/  F2FP.SATFINITE.E5M2.F32.PACK_AB_MERGE_C R33, RZ, R20, RZ ;  /* 0x00000014ff21723e */ /* 0x002fc600048060ff */
[----:B------:R0:W-:Y:S01]  /*de50*/  @!P5 STG.E.U8 desc[UR22][R24.64+0x90], R29 ;  /* 0x0000901d1800d986 */ /* 0x0001e2000c101116 */
[----:B------:R-:W-:-:S03]  /*de60*/  ISETP.LT.OR P5, PT, R34, 0x99, !P1 ;  /* 0x000000992200780c */ /* 0x000fc60004fa1670 */
[----:B------:R-:W-:Y:S01]  /*de70*/  @!P3 STG.E.U8 desc[UR22][R26.64+0x90], R31 ;  /* 0x0000901f1a00b986 */ /* 0x000fe2000c101116 */
[----:B------:R-:W-:-:S03]  /*de80*/  ISETP.LT.OR P3, PT, R34, 0x99, !P0 ;  /* 0x000000992200780c */ /* 0x000fc60004761670 */
[----:B------:R1:W-:Y:S01]  /*de90*/  @!P4 STG.E.U8 desc[UR22][R26.64+0x91], R23 ;  /* 0x000091171a00c986 */ /* 0x0003e2000c101116 */
[----:B------:R-:W-:-:S03]  /*dea0*/  ISETP.LT.OR P4, PT, R34, 0x9a, !P0 ;  /* 0x0000009a2200780c */ /* 0x000fc60004781670 */
[----:B------:R2:W-:Y:S01]  /*deb0*/  @!P6 STG.E.U8 desc[UR22][R24.64+0x99], R21 ;  /* 0x000099151800e986 */ /* 0x0005e2000c101116 */
[----:B------:R-:W-:Y:S02]  /*dec0*/  ISETP.LT.OR P6, PT, R34, 0xa2, !P1 ;  /* 0x000000a22200780c */ /* 0x000fe40004fc1670 */
[----:B0-----:R-:W-:-:S05]  /*ded0*/  F2FP.SATFINITE.E5M2.F32.PACK_AB_MERGE_C R29, RZ, R22, RZ ;  /* 0x00000016ff1d723e */ /* 0x001fca00048060ff */
[----:B------:R-:W-:Y:S01]  /*dee0*/  @!P5 STG.E.U8 desc[UR22][R24.64+0x98], R29 ;  /* 0x0000981d1800d986 */ /* 0x000fe2000c101116 */
[C---:B------:R-:W-:Y:S02]  /*def0*/  ISETP.LT.OR P5, PT, R34.reuse, 0xa1, !P1 ;  /* 0x000000a12200780c */ /* 0x040fe40004fa1670 */
[----:B-1----:R-:W-:Y:S01]  /*df00*/  F2FP.SATFINITE.E5M2.F32.PACK_AB_MERGE_C R23, RZ, R18, RZ ;  /* 0x00000012ff17723e */ /* 0x002fe200048060ff */
[----:B------:R-:W-:Y:S01]  /*df10*/  @!P3 STG.E.U8 desc[UR22][R26.64+0x98], R33 ;  /* 0x000098211a00b986 */ /* 0x000fe2000c101116 */
[C---:B------:R-:W-:Y:S02]  /*df20*/  ISETP.LT.OR P3, PT, R34.reuse, 0xa1, !P0 ;  /* 0x000000a12200780c */ /* 0x040fe40004761670 */
[----:B--2---:R-:W-:Y:S01]  /*df30*/  F2FP.SATFINITE.E5M2.F32.PACK_AB_MERGE_C R21, RZ, R16, RZ ;  /* 0x00000010ff15723e */ /* 0x004fe200048060ff */
[----:B------:R0:W-:Y:S01]  /*df40*/  @!P4 STG.E.U8 desc[UR22][R26.64+0x99], R19 ;  /* 0x000099131a00c986 */ /* 0x0001e2000c101116 */
[----:B------:R-:W-:-:S03]  /*df50*/  ISETP.LT.OR P4, PT, R34, 0xa2, !P0 ;  /* 0x000000a22200780c */ /* 0x000fc60004781670 */
[----:B------:R1:W-:Y:S01]  /*df60*/  @!P6 STG.E.U8 desc[UR22][R24.64+0xa1], R17 ;  /* 0x0000a1111800e986 */ /* 0x0003e2000c101116 */
[----:B------:R-:W-:-:S03]  /*df70*/  ISETP.LT.OR P6, PT, R34, 0xaa, !P1 ;  /* 0x000000aa2200780c */ /* 0x000fc60004fc1670 */
[----:B------:R-:W-:Y:S01]  /*df80*/  @!P5 STG.E.U8 desc[UR22][R24.64+0xa0], R23 ;  /* 0x0000a0171800d986 */ /* 0x000fe2000c101116 */
[----:B------:R-:W-:-:S03]  /*df90*/  ISETP.LT.OR P5, PT, R34, 0xa9, !P1 ;  /* 0x000000a92200780c */ /* 0x000fc60004fa1670 */
[----:B------:R-:W-:Y:S01]  /*dfa0*/  @!P3 STG.E.U8 desc[UR22][R26.64+0xa0], R21 ;  /* 0x0000a0151a00b986 */ /* 0x000fe2000c101116 */
[C---:B------:R-:W-:Y:S02]  /*dfb0*/  ISETP.LT.OR P3, PT, R34.reuse, 0xa9, !P0 ;  /* 0x000000a92200780c */ /* 0x040fe40004761670 */
[----:B0-----:R-:W-:Y:S01]  /*dfc0*/  F2FP.SATFINITE.E5M2.F32.PACK_AB_MERGE_C R19, RZ, R14, RZ ;  /* 0x0000000eff13723e */ /* 0x001fe200048060ff */
[----:B------:R0:W-:Y:S01]  /*dfd0*/  @!P4 STG.E.U8 desc[UR22][R26.64+0xa1], R15 ;  /* 0x0000a10f1a00c986 */ /* 0x0001e2000c101116 */
[C---:B------:R-:W-:Y:S02]  /*dfe0*/  ISETP.LT.OR P4, PT, R34.reuse, 0xaa, !P0 ;  /* 0x000000aa2200780c */ /* 0x040fe40004781670 */
[----:B-1----:R-:W-:Y:S01]  /*dff0*/  F2FP.SATFINITE.E5M2.F32.PACK_AB_MERGE_C R17, RZ, R12, RZ ;  /* 0x0000000cff11723e */ /* 0x002fe200048060ff */
        /* <DEDUP_REMOVED lines=15> */
[----:B0-----:R-:W-:Y:S02]  /*e0f0*/  F2FP.SATFINITE.E5M2.F32.PACK_AB_MERGE_C R11, RZ, R6, RZ ;  /* 0x00000006ff0b723e */ /* 0x001fe400048060ff */
[C---:B------:R-:W-:Y:S01]  /*e100*/  ISETP.LT.OR P3, PT, R34.reuse, 0xb9, !P0 ;  /* 0x000000b92200780c */ /* 0x040fe20004761670 */
[----:B------:R0:W-:Y:S01]  /*e110*/  @!P4 STG.E.U8 desc[UR22][R26.64+0xb1], R7 ;  /* 0x0000b1071a00c986 */ /* 0x0001e2000c101116 */
[----:B-1----:R-:W-:Y:S02]  /*e120*/  F2FP.SATFINITE.E5M2.F32.PACK_AB_MERGE_C R9, RZ, R4, RZ ;  /* 0x00000004ff09723e */ /* 0x002fe400048060ff */
[C---:B------:R-:W-:Y:S01]  /*e130*/  ISETP.LT.OR P4, PT, R34.reuse, 0xba, !P0 ;  /* 0x000000ba2200780c */ /* 0x040fe20004781670 */
[----:B------:R1:W-:Y:S04]  /*e140*/  @!P6 STG.E.U8 desc[UR22][R24.64+0xb9], R5 ;  /* 0x0000b9051800e986 */ /* 0x0003e8000c101116 */
[----:B------:R2:W-:Y:S01]  /*e150*/  @!P5 STG.E.U8 desc[UR22][R24.64+0xb8], R11 ;  /* 0x0000b80b1800d986 */ /* 0x0005e2000c101116 */
[----:B------:R-:W-:Y:S01]  /*e160*/  FMUL R4, R227, UR24 ;  /* 0x00000018e3047c20 */ /* 0x000fe20008400000 */
[----:B------:R-:W-:-:S02]  /*e170*/  ISETP.LT.OR P5, PT, R34, 0xc1, !P1 ;  /* 0x000000c12200780c */ /* 0x000fc40004fa1670 */
[----:B0-----:R-:W-:Y:S02]  /*e180*/  F2FP.SATFINITE.E5M2.F32.PACK_AB_MERGE_C R7, RZ, R3, RZ ;  /* 0x00000003ff07723e */ /* 0x001fe400048060ff */
[----:B-1----:R-:W-:Y:S01]  /*e190*/  F2FP.SATFINITE.E5M2.F32.PACK_AB_MERGE_C R5, RZ, R0, RZ ;  /* 0x00000000ff05723e */ /* 0x002fe200048060ff */
[----:B---3--:R-:W-:Y:S01]  /*e1a0*/  FMUL R0, R222, UR24 ;  /* 0x00000018de007c20 */ /* 0x008fe20008400000 */
[----:B------:R-:W-:Y:S01]  /*e1b0*/  ISETP.LT.OR P6, PT, R34, 0xc2, !P1 ;  /* 0x000000c22200780c */ /* 0x000fe20004fc1670 */
[----:B------:R-:W3:Y:S01]  /*e1c0*/  LDL.LU R222, [R1+0x20] ;  /* 0x0000200001de7983 */ /* 0x000ee20000300800 */
[----:B--2---:R-:W-:Y:S02]  /*e1d0*/  F2FP.SATFINITE.E5M2.F32.PACK_AB_MERGE_C R11, RZ, R2, RZ ;  /* 0x00000002ff0b723e */ /* 0x004fe400048060ff */
[----:B------:R-:W-:Y:S01]  /*e1e0*/  F2FP.SATFINITE.E5M2.F32.PACK_AB_MERGE_C R13, RZ, R0, RZ ;  /* 0x00000000ff0d723e */ /* 0x000fe200048060ff */
[----:B----4-:R-:W-:Y:S01]  /*e1f0*/  FMUL R0, R224, UR24 ;  /* 0x00000018e0007c20 */ /* 0x010fe20008400000 */
[----:B------:R-:W-:Y:S01]  /*e200*/  FMUL R2, R225, UR24 ;  /* 0x00000018e1027c20 */ /* 0x000fe20008400000 */
[----:B------:R-:W2:Y:S04]  /*e210*/  LDL.LU R224, [R1+0x24] ;  /* 0x0000240001e07983 */ /* 0x000ea80000300800 */
[----:B------:R-:W4:Y:S01]  /*e220*/  LDL.LU R225, [R1+0x28] ;  /* 0x0000280001e17983 */ /* 0x000f220000300800 */
[----:B------:R-:W-:-:S03]  /*e230*/  FMUL R3, R226, UR24 ;  /* 0x00000018e2037c20 */ /* 0x000fc60008400000 */
[----:B------:R-:W4:Y:S04]  /*e240*/  LDL.LU R226, [R1+0x2c] ;  /* 0x00002c0001e27983 */ /* 0x000f280000300800 */
[----:B------:R-:W4:Y:S04]  /*e250*/  LDL.LU R227, [R1+0x30] ;  /* 0x0000300001e37983 */ /* 0x000f280000300800 */
[----:B------:R-:W-:Y:S01]  /*e260*/  @!P3 STG.E.U8 desc[UR22][R26.64+0xb8], R9 ;  /* 0x0000b8091a00b986 */ /* 0x000fe2000c101116 */
[----:B------:R-:W-:-:S03]  /*e270*/  ISETP.LT.OR P3, PT, R34, 0xc1, !P0 ;  /* 0x000000c12200780c */ /* 0x000fc60004761670 */
[----:B------:R0:W-:Y:S01]  /*e280*/  @!P4 STG.E.U8 desc[UR22][R26.64+0xb9], R7 ;  /* 0x0000b9071a00c986 */ /* 0x0001e2000c101116 */
[----:B------:R-:W-:-:S03]  /*e290*/  ISETP.LT.OR P4, PT, R34, 0xc2, !P0 ;  /* 0x000000c22200780c */ /* 0x000fc60004781670 */
[----:B------:R-:W-:Y:S01]  /*e2a0*/  @!P5 STG.E.U8 desc[UR22][R24.64+0xc0], R11 ;  /* 0x0000c00b1800d986 */ /* 0x000fe2000c101116 */
[----:B------:R-:W-:-:S03]  /*e2b0*/  ISETP.LT.OR P5, PT, R34, 0xc9, !P1 ;  /* 0x000000c92200780c */ /* 0x000fc60004fa1670 */
[----:B------:R1:W-:Y:S01]  /*e2c0*/  @!P6 STG.E.U8 desc[UR22][R24.64+0xc1], R5 ;  /* 0x0000c1051800e986 */ /* 0x0003e2000c101116 */
[----:B0-----:R-:W-:-:S03]  /*e2d0*/  F2FP.SATFINITE.E5M2.F32.PACK_AB_MERGE_C R7, RZ, R0, RZ ;  /* 0x00000000ff07723e */ /* 0x001fc600048060ff */
[----:B------:R-:W-:Y:S01]  /*e2e0*/  @!P3 STG.E.U8 desc[UR22][R26.64+0xc0], R13 ;  /* 0x0000c00d1a00b986 */ /* 0x000fe2000c101116 */
[C---:B------:R-:W-:Y:S02]  /*e2f0*/  ISETP.LT.OR P6, PT, R34.reuse, 0xca, !P1 ;  /* 0x000000ca2200780c */ /* 0x040fe40004fc1670 */
[----:B-1----:R-:W-:Y:S01]  /*e300*/  F2FP.SATFINITE.E5M2.F32.PACK_AB_MERGE_C R5, RZ, R2, RZ ;  /* 0x00000002ff05723e */ /* 0x002fe200048060ff */
[----:B------:R0:W-:Y:S01]  /*e310*/  @!P4 STG.E.U8 desc[UR22][R26.64+0xc1], R7 ;  /* 0x0000c1071a00c986 */ /* 0x0001e2000c101116 */
[C---:B------:R-:W-:Y:S02]  /*e320*/  ISETP.LT.OR P3, PT, R34.reuse, 0xc9, !P0 ;  /* 0x000000c92200780c */ /* 0x040fe40004761670 */
[C---:B------:R-:W-:Y:S01]  /*e330*/  ISETP.LT.OR P4, PT, R34.reuse, 0xca, !P0 ;  /* 0x000000ca2200780c */ /* 0x040fe20004781670 */
[----:B------:R1:W-:Y:S01]  /*e340*/  @!P5 STG.E.U8 desc[UR22][R24.64+0xc8], R5 ;  /* 0x0000c8051800d986 */ /* 0x0003e2000c101116 */
[----:B------:R-:W-:Y:S02]  /*e350*/  ISETP.LT.OR P5, PT, R34, 0xd1, !P1 ;  /* 0x000000d12200780c */ /* 0x000fe40004fa1670 */
[----:B------:R-:W-:-:S02]  /*e360*/  F2FP.SATFINITE.E5M2.F32.PACK_AB_MERGE_C R9, RZ, R3, RZ ;  /* 0x00000003ff09723e */ /* 0x000fc400048060ff */
[----:B------:R-:W-:-:S03]  /*e370*/  F2FP.SATFINITE.E5M2.F32.PACK_AB_MERGE_C R11, RZ, R4, RZ ;  /* 0x00000004ff0b723e */ /* 0x000fc600048060ff */
[----:B------:R1:W-:Y:S04]  /*e380*/  @!P6 STG.E.U8 desc[UR22][R24.64+0xc9], R9 ;  /* 0x0000c9091800e986 */ /* 0x0003e8000c101116 */
[----:B------:R-:W-:Y:S01]  /*e390*/  @!P3 STG.E.U8 desc[UR22][R26.64+0xc8], R11 ;  /* 0x0000c80b1a00b986 */ /* 0x000fe2000c101116 */
[----:B------:R-:W-:-:S03]  /*e3a0*/  FMUL R0, R220, UR24 ;  /* 0x00000018dc007c20 */ /* 0x000fc60008400000 */
[----:B------:R-:W4:Y:S02]  /*e3b0*/  LDL.LU R220, [R1+0x34] ;  /* 0x0000340001dc7983 */ /* 0x000f240000300800 */
[----:B0-----:R-:W-:Y:S01]  /*e3c0*/  F2FP.SATFINITE.E5M2.F32.PACK_AB_MERGE_C R7, RZ, R0, RZ ;  /* 0x00000000ff07723e */ /* 0x001fe200048060ff */
[----:B------:R-:W-:Y:S02]  /*e3d0*/  FMUL R2, R221, UR24 ;  /* 0x00000018dd027c20 */ /* 0x000fe40008400000 */
[----:B------:R-:W4:Y:S03]  /*e3e0*/  LDL.LU R221, [R1+0x38] ;  /* 0x0000380001dd7983 */ /* 0x000f260000300800 */
[----:B-1----:R-:W-:Y:S01]  /*e3f0*/  F2FP.SATFINITE.E5M2.F32.PACK_AB_MERGE_C R5, RZ, R2, RZ ;  /* 0x00000002ff05723e */ /* 0x002fe200048060ff */
[----:B------:R-:W-:Y:S04]  /*e400*/  @!P4 STG.E.U8 desc[UR22][R26.64+0xc9], R7 ;  /* 0x0000c9071a00c986 */ /* 0x000fe8000c101116 */
[----:B------:R0:W-:Y:S01]  /*e410*/  @!P5 STG.E.U8 desc[UR22][R24.64+0xd0], R5 ;  /* 0x0000d0051800d986 */ /* 0x0001e2000c101116 */
[----:B------:R-:W-:-:S03]  /*e420*/  FMUL R3, R223, UR24 ;  /* 0x00000018df037c20 */ /* 0x000fc60008400000 */
[----:B------:R-:W4:Y:S02]  /*e430*/  LDL.LU R223, [R1+0x3c] ;  /* 0x00003c0001df7983 */ /* 0x000f240000300800 */
[----:B------:R-:W-:Y:S01]  /*e440*/  F2FP.SATFINITE.E5M2.F32.PACK_AB_MERGE_C R9, RZ, R3, RZ ;  /* 0x00000003ff09723e */ /* 0x000fe200048060ff */
[----:B---3--:R-:W-:Y:S02]  /*e450*/  FMUL R0, R222, UR24 ;  /* 0x00000018de007c20 */ /* 0x008fe40008400000 */
[----:B------:R-:W3:Y:S03]  /*e460*/  LDL.LU R222, [R1+0x40] ;  /* 0x0000400001de7983 */ /* 0x000ee60000300800 */
[----:B------:R-:W-:Y:S01]  /*e470*/  F2FP.SATFINITE.E5M2.F32.PACK_AB_MERGE_C R13, RZ, R0, RZ ;  /* 0x00000000ff0d723e */ /* 0x000fe200048060ff */
[----:B--2---:R-:W-:Y:S02]  /*e480*/  FMUL R2, R224, UR24 ;  /* 0x00000018e0027c20 */ /* 0x004fe40008400000 */
[----:B------:R-:W2:Y:S01]  /*e490*/  LDL.LU R224, [R1+0x44] ;  /* 0x0000440001e07983 */ /* 0x000ea20000300800 */
[----:B----4-:R-:W-:-:S03]  /*e4a0*/  FMUL R0, R225, UR24 ;  /* 0x00000018e1007c20 */ /* 0x010fc60008400000 */
[----:B------:R-:W4:Y:S01]  /*e4b0*/  LDL.LU R225, [R1+0x48] ;  /* 0x0000480001e17983 */ /* 0x000f220000300800 */
[----:B------:R-:W-:Y:S01]  /*e4c0*/  FMUL R3, R226, UR24 ;  /* 0x00000018e2037c20 */ /* 0x000fe20008400000 */
[----:B0-----:R-:W-:Y:S02]  /*e4d0*/  F2FP.SATFINITE.E5M2.F32.PACK_AB_MERGE_C R5, RZ, R0, RZ ;  /* 0x00000000ff05723e */ /* 0x001fe400048060ff */
[----:B------:R-:W4:Y:S01]  /*e4e0*/  LDL.LU R226, [R1+0x4c] ;  /* 0x00004c0001e27983 */ /* 0x000f220000300800 */
[----:B------:R-:W-:-:S03]  /*e4f0*/  FMUL R0, R227, UR24 ;  /* 0x00000018e3007c20 */ /* 0x000fc60008400000 */
[----:B------:R-:W4:Y:S01]  /*e500*/  LDL.LU R227, [R1+0x50] ;  /* 0x0000500001e37983 */ /* 0x000f220000300800 */
[C---:B------:R-:W-:Y:S02]  /*e510*/  ISETP.LT.OR P6, PT, R34.reuse, 0xd2, !P1 ;  /* 0x000000d22200780c */ /* 0x040fe40004fc1670 */
[C---:B------:R-:W-:Y:S01]  /*e520*/  ISETP.LT.OR P4, PT, R34.reuse, 0xd2, !P0 ;  /* 0x000000d22200780c */ /* 0x040fe20004781670 */
[----:B------:R-:W4:Y:S01]  /*e530*/  LDL.LU R218, [R1+0x54] ;  /* 0x0000540001da7983 */ /* 0x000f220000300800 */
[C---:B------:R-:W-:Y:S02]  /*e540*/  ISETP.LT.OR P3, PT, R34.reuse, 0xd1, !P0 ;  /* 0x000000d12200780c */ /* 0x040fe40004761670 */
[----:B------:R-:W-:Y:S02]  /*e550*/  ISETP.LT.OR P5, PT, R34, 0xd9, !P1 ;  /* 0x000000d92200780c */ /* 0x000fe40004fa1670 */
[----:B------:R-:W-:Y:S02]  /*e560*/  F2FP.SATFINITE.E5M2.F32.PACK_AB_MERGE_C R7, RZ, R2, RZ ;  /* 0x00000002ff07723e */ /* 0x000fe400048060ff */
[----:B------:R-:W-:-:S03]  /*e570*/  F2FP.SATFINITE.E5M2.F32.PACK_AB_MERGE_C R11, RZ, R0, RZ ;  /* 0x00000000ff0b723e */ /* 0x000fc600048060ff */
[----:B------:R0:W-:Y:S01]  /*e580*/  @!P6 STG.E.U8 desc[UR22][R24.64+0xd1], R9 ;  /* 0x0000d1091800e986 */ /* 0x0001e2000c101116 */
[----:B------:R-:W-:-:S03]  /*e590*/  ISETP.LT.OR P6, PT, R34, 0xda, !P1 ;  /* 0x000000da2200780c */ /* 0x000fc60004fc1670 */
[----:B------:R-:W-:Y:S01]  /*e5a0*/  @!P4 STG.E.U8 desc[UR22][R26.64+0xd1], R7 ;  /* 0x0000d1071a00c986 */ /* 0x000fe2000c101116 */
[----:B------:R-:W-:-:S03]  /*e5b0*/  ISETP.LT.OR P4, PT, R34, 0xda, !P0 ;  /* 0x000000da2200780c */ /* 0x000fc60004781670 */
[----:B------:R-:W-:Y:S01]  /*e5c0*/  @!P3 STG.E.U8 desc[UR22][R26.64+0xd0], R13 ;  /* 0x0000d00d1a00b986 */ /* 0x000fe2000c101116 */
[----:B0-----:R-:W-:-:S03]  /*e5d0*/  F2FP.SATFINITE.E5M2.F32.PACK_AB_MERGE_C R9, RZ, R3, RZ ;  /* 0x00000003ff09723e */ /* 0x001fc600048060ff */
[----:B------:R0:W-:Y:S04]  /*e5e0*/  @!P5 STG.E.U8 desc[UR22][R24.64+0xd8], R5 ;  /* 0x0000d8051800d986 */ /* 0x0001e8000c101116 */
[----:B------:R1:W-:Y:S01]  /*e5f0*/  @!P6 STG.E.U8 desc[UR22][R24.64+0xd9], R9 ;  /* 0x0000d9091800e986 */ /* 0x0003e2000c101116 */
[----:B------:R-:W-:-:S03]  /*e600*/  FMUL R0, R220, UR24 ;  /* 0x00000018dc007c20 */ /* 0x000fc60008400000 */
[----:B------:R-:W4:Y:S02]  /*e610*/  LDL.LU R220, [R1+0x58] ;  /* 0x0000580001dc7983 */ /* 0x000f240000300800 */
[----:B0-----:R-:W-:Y:S01]  /*e620*/  F2FP.SATFINITE.E5M2.F32.PACK_AB_MERGE_C R5, RZ, R0, RZ ;  /* 0x00000000ff05723e */ /* 0x001fe200048060ff */
[----:B------:R-:W-:Y:S02]  /*e630*/  FMUL R2, R221, UR24 ;  /* 0x00000018dd027c20 */ /* 0x000fe40008400000 */
[----:B------:R-:W4:Y:S03]  /*e640*/  LDL.LU R221, [R1+0x5c] ;  /* 0x00005c0001dd7983 */ /* 0x000f260000300800 */
[----:B------:R-:W-:Y:S01]  /*e650*/  F2FP.SATFINITE.E5M2.F32.PACK_AB_MERGE_C R7, RZ, R2, RZ ;  /* 0x00000002ff07723e */ /* 0x000fe200048060ff */
[----:B------:R0:W-:Y:S01]  /*e660*/  @!P4 STG.E.U8 desc[UR22][R26.64+0xd9], R5 ;  /* 0x0000d9051a00c986 */ /* 0x0001e2000c101116 */
[----:B------:R-:W-:-:S03]  /*e670*/  FMUL R3, R223, UR24 ;  /* 0x00000018df037c20 */ /* 0x000fc60008400000 */
[----:B------:R-:W4:Y:S02]  /*e680*/  LDL.LU R223, [R1+0x60] ;  /* 0x0000600001df7983 */ /* 0x000f240000300800 */
[----:B-1----:R-:W-:Y:S01]  /*e690*/  F2FP.SATFINITE.E5M2.F32.PACK_AB_MERGE_C R9, RZ, R3, RZ ;  /* 0x00000003ff09723e */ /* 0x002fe200048060ff */
[----:B---3--:R-:W-:Y:S02]  /*e6a0*/  FMUL R4, R222, UR24 ;  /* 0x00000018de047c20 */ /* 0x008fe40008400000 */
[----:B------:R-:W3:Y:S01]  /*e6b0*/  LDL.LU R222, [R1+0x64] ;  /* 0x0000640001de7983 */ /* 0x000ee20000300800 */
[----:B--2---:R-:W-:-:S03]  /*e6c0*/  FMUL R0, R224, UR24 ;  /* 0x00000018e0007c20 */ /* 0x004fc60008400000 */
[----:B------:R-:W2:Y:S01]  /*e6d0*/  LDL.LU R224, [R1+0x68] ;  /* 0x0000680001e07983 */ /* 0x000ea20000300800 */
[----:B----4-:R-:W-:Y:S01]  /*e6e0*/  FMUL R2, R225, UR24 ;  /* 0x00000018e1027c20 */ /* 0x010fe20008400000 */
[----:B0-----:R-:W-:Y:S02]  /*e6f0*/  F2FP.SATFINITE.E5M2.F32.PACK_AB_MERGE_C R5, RZ, R0, RZ ;  /* 0x00000000ff05723e */ /* 0x001fe400048060ff */
[----:B------:R-:W4:Y:S01]  /*e700*/  LDL.LU R225, [R1+0x6c] ;  /* 0x00006c0001e17983 */ /* 0x000f220000300800 */
[----:B------:R-:W-:-:S03]  /*e710*/  FMUL R3, R226, UR24 ;  /* 0x00000018e2037c20 */ /* 0x000fc60008400000 */
[----:B------:R-:W4:Y:S01]  /*e720*/  LDL.LU R226, [R1+0x70] ;  /* 0x0000700001e27983 */ /* 0x000f220000300800 */
[----:B------:R-:W-:-:S03]  /*e730*/  FMUL R0, R227, UR24 ;  /* 0x00000018e3007c20 */ /* 0x000fc60008400000 */
[----:B------:R-:W4:Y:S01]  /*e740*/  LDL.LU R227, [R1+0x74] ;  /* 0x0000740001e37983 */ /* 0x000f220000300800 */
[C---:B------:R-:W-:Y:S02]  /*e750*/  ISETP.LT.OR P3, PT, R34.reuse, 0xd9, !P0 ;  /* 0x000000d92200780c */ /* 0x040fe40004761670 */
[C---:B------:R-:W-:Y:S02]  /*e760*/  ISETP.LT.OR P5, PT, R34.reuse, 0xe1, !P1 ;  /* 0x000000e12200780c */ /* 0x040fe40004fa1670 */
[C---:B------:R-:W-:Y:S02]  /*e770*/  ISETP.LT.OR P6, PT, R34.reuse, 0xe2, !P1 ;  /* 0x000000e22200780c */ /* 0x040fe40004fc1670 */
[----:B------:R-:W-:-:S07]  /*e780*/  ISETP.LT.OR P4, PT, R34, 0xe2, !P0 ;  /* 0x000000e22200780c */ /* 0x000fce0004781670 */
[----:B------:R-:W-:Y:S01]  /*e790*/  @!P3 STG.E.U8 desc[UR22][R26.64+0xd8], R11 ;  /* 0x0000d80b1a00b986 */ /* 0x000fe2000c101116 */
[----:B------:R-:W-:-:S03]  /*e7a0*/  ISETP.LT.OR P3, PT, R34, 0xe1, !P0 ;  /* 0x000000e12200780c */ /* 0x000fc60004761670 */
[----:B------:R0:W-:Y:S01]  /*e7b0*/  @!P5 STG.E.U8 desc[UR22][R24.64+0xe0], R7 ;  /* 0x0000e0071800d986 */ /* 0x0001e2000c101116 */
[----:B------:R-:W-:-:S03]  /*e7c0*/  ISETP.LT.OR P5, PT, R34, 0xe9, !P1 ;  /* 0x000000e92200780c */ /* 0x000fc60004fa1670 */
[----:B------:R1:W-:Y:S01]  /*e7d0*/  @!P6 STG.E.U8 desc[UR22][R24.64+0xe1], R9 ;  /* 0x0000e1091800e986 */ /* 0x0003e2000c101116 */
[----:B------:R-:W-:Y:S02]  /*e7e0*/  ISETP.LT.OR P6, PT, R34, 0xea, !P1 ;  /* 0x000000ea2200780c */ /* 0x000fe40004fc1670 */
[----:B------:R-:W-:Y:S01]  /*e7f0*/  F2FP.SATFINITE.E5M2.F32.PACK_AB_MERGE_C R13, RZ, R4, RZ ;  /* 0x00000004ff0d723e */ /* 0x000fe200048060ff */
[----:B------:R1:W-:Y:S01]  /*e800*/  @!P4 STG.E.U8 desc[UR22][R26.64+0xe1], R5 ;  /* 0x0000e1051a00c986 */ /* 0x0003e2000c101116 */
[----:B0-----:R-:W-:-:S03]  /*e810*/  F2FP.SATFINITE.E5M2.F32.PACK_AB_MERGE_C R7, RZ, R2, RZ ;  /* 0x00000002ff07723e */ /* 0x001fc600048060ff */
[----:B------:R-:W-:Y:S01]  /*e820*/  @!P3 STG.E.U8 desc[UR22][R26.64+0xe0], R13 ;  /* 0x0000e00d1a00b986 */ /* 0x000fe2000c101116 */
[----:B-1----:R-:W-:-:S03]  /*e830*/  F2FP.SATFINITE.E5M2.F32.PACK_AB_MERGE_C R9, RZ, R3, RZ ;  /* 0x00000003ff09723e */ /* 0x002fc600048060ff */
[----:B------:R0:W-:Y:S01]  /*e840*/  @!P5 STG.E.U8 desc[UR22][R24.64+0xe8], R7 ;  /* 0x0000e8071800d986 */ /* 0x0001e2000c101116 */
[C---:B------:R-:W-:Y:S02]  /*e850*/  ISETP.LT.OR P3, PT, R34.reuse, 0xe9, !P0 ;  /* 0x000000e92200780c */ /* 0x040fe40004761670 */
[C---:B------:R-:W-:Y:S01]  /*e860*/  ISETP.LT.OR P4, PT, R34.reuse, 0xea, !P0 ;  /* 0x000000ea2200780c */ /* 0x040fe20004781670 */
[----:B------:R1:W-:Y:S01]  /*e870*/  @!P6 STG.E.U8 desc[UR22][R24.64+0xe9], R9 ;  /* 0x0000e9091800e986 */ /* 0x0003e2000c101116 */
[----:B------:R-:W-:Y:S01]  /*e880*/  ISETP.LT.OR P5, PT, R34, 0xf1, !P1 ;  /* 0x000000f12200780c */ /* 0x000fe20004fa1670 */
[----:B------:R-:W-:Y:S01]  /*e890*/  FMUL R2, R218, UR24 ;  /* 0x00000018da027c20 */ /* 0x000fe20008400000 */
[----:B------:R-:W-:Y:S02]  /*e8a0*/  ISETP.LT.OR P6, PT, R34, 0xf2, !P1 ;  /* 0x000000f22200780c */ /* 0x000fe40004fc1670 */
[----:B------:R-:W-:Y:S02]  /*e8b0*/  F2FP.SATFINITE.E5M2.F32.PACK_AB_MERGE_C R11, RZ, R0, RZ ;  /* 0x00000000ff0b723e */ /* 0x000fe400048060ff */
[----:B------:R-:W-:-:S03]  /*e8c0*/  F2FP.SATFINITE.E5M2.F32.PACK_AB_MERGE_C R5, RZ, R2, RZ ;  /* 0x00000002ff05723e */ /* 0x000fc600048060ff */
[----:B------:R-:W-:Y:S01]  /*e8d0*/  @!P3 STG.E.U8 desc[UR22][R26.64+0xe8], R11 ;  /* 0x0000e80b1a00b986 */ /* 0x000fe2000c101116 */
[----:B------:R-:W-:-:S03]  /*e8e0*/  ISETP.LT.OR P3, PT, R34, 0xf1, !P0 ;  /* 0x000000f12200780c */ /* 0x000fc60004761670 */
[----:B------:R-:W-:Y:S01]  /*e8f0*/  @!P4 STG.E.U8 desc[UR22][R26.64+0xe9], R5 ;  /* 0x0000e9051a00c986 */ /* 0x000fe2000c101116 */
[C---:B------:R-:W-:Y:S02]  /*e900*/  ISETP.LT.OR P4, PT, R34.reuse, 0xf9, !P1 ;  /* 0x000000f92200780c */ /* 0x040fe40004f81670 */
[----:B------:R-:W-:Y:S01]  /*e910*/  ISETP.LT.OR P1, PT, R34, 0xfa, !P1 ;  /* 0x000000fa2200780c */ /* 0x000fe20004f21670 */
[----:B------:R-:W-:-:S05]  /*e920*/  FMUL R0, R220, UR24 ;  /* 0x00000018dc007c20 */ /* 0x000fca0008400000 */
[----:B0-----:R-:W-:-:S05]  /*e930*/  F2FP.SATFINITE.E5M2.F32.PACK_AB_MERGE_C R7, RZ, R0, RZ ;  /* 0x00000000ff07723e */ /* 0x001fca00048060ff */
[----:B------:R0:W-:Y:S01]  /*e940*/  @!P5 STG.E.U8 desc[UR22][R24.64+0xf0], R7 ;  /* 0x0000f0071800d986 */ /* 0x0001e2000c101116 */
[----:B------:R-:W-:-:S05]  /*e950*/  FMUL R3, R221, UR24 ;  /* 0x00000018dd037c20 */ /* 0x000fca0008400000 */
[----:B-1----:R-:W-:Y:S02]  /*e960*/  F2FP.SATFINITE.E5M2.F32.PACK_AB_MERGE_C R9, RZ, R3, RZ ;  /* 0x00000003ff09723e */ /* 0x002fe400048060ff */
[----:B------:R-:W-:-:S03]  /*e970*/  ISETP.LT.OR P5, PT, R34, 0xf2, !P0 ;  /* 0x000000f22200780c */ /* 0x000fc600047a1670 */
[----:B------:R1:W-:Y:S01]  /*e980*/  @!P6 STG.E.U8 desc[UR22][R24.64+0xf1], R9 ;  /* 0x0000f1091800e986 */ /* 0x0003e2000c101116 */
[C---:B------:R-:W-:Y:S02]  /*e990*/  ISETP.LT.OR P6, PT, R34.reuse, 0xf9, !P0 ;  /* 0x000000f92200780c */ /* 0x040fe400047c1670 */
[----:B------:R-:W-:Y:S01]  /*e9a0*/  ISETP.LT.OR P0, PT, R34, 0xfa, !P0 ;  /* 0x000000fa2200780c */ /* 0x000fe20004701670 */
[----:B------:R-:W-:-:S05]  /*e9b0*/  FMUL R0, R223, UR24 ;  /* 0x00000018df007c20 */ /* 0x000fca0008400000 */
[----:B------:R-:W-:-:S05]  /*e9c0*/  F2FP.SATFINITE.E5M2.F32.PACK_AB_MERGE_C R13, RZ, R0, RZ ;  /* 0x00000000ff0d723e */ /* 0x000fca00048060ff */
[----:B------:R0:W-:Y:S01]  /*e9d0*/  @!P3 STG.E.U8 desc[UR22][R26.64+0xf0], R13 ;  /* 0x0000f00d1a00b986 */ /* 0x0001e2000c101116 */
[----:B---3--:R-:W-:Y:S01]  /*e9e0*/  FMUL R0, R222, UR24 ;  /* 0x00000018de007c20 */ /* 0x008fe20008400000 */
[----:B--2---:R-:W-:Y:S01]  /*e9f0*/  FMUL R2, R224, UR24 ;  /* 0x00000018e0027c20 */ /* 0x004fe20008400000 */
[----:B----4-:R-:W-:-:S03]  /*ea00*/  FMUL R3, R225, UR24 ;  /* 0x00000018e1037c20 */ /* 0x010fc60008400000 */
[----:B0-----:R-:W-:Y:S01]  /*ea10*/  F2FP.SATFINITE.E5M2.F32.PACK_AB_MERGE_C R7, RZ, R0, RZ ;  /* 0x00000000ff07723e */ /* 0x001fe200048060ff */
[----:B------:R-:W-:Y:S01]  /*ea20*/  FMUL R4, R226, UR24 ;  /* 0x00000018e2047c20 */ /* 0x000fe20008400000 */
[----:B------:R-:W-:Y:S01]  /*ea30*/  FMUL R5, R227, UR24 ;  /* 0x00000018e3057c20 */ /* 0x000fe20008400000 */
[----:B-1----:R-:W-:Y:S02]  /*ea40*/  F2FP.SATFINITE.E5M2.F32.PACK_AB_MERGE_C R9, RZ, R2, RZ ;  /* 0x00000002ff09723e */ /* 0x002fe400048060ff */
[----:B------:R-:W-:Y:S02]  /*ea50*/  F2FP.SATFINITE.E5M2.F32.PACK_AB_MERGE_C R3, RZ, R3, RZ ;  /* 0x00000003ff03723e */ /* 0x000fe400048060ff */
[----:B------:R-:W-:Y:S02]  /*ea60*/  F2FP.SATFINITE.E5M2.F32.PACK_AB_MERGE_C R11, RZ, R4, RZ ;  /* 0x00000004ff0b723e */ /* 0x000fe400048060ff */
[----:B------:R-:W-:Y:S01]  /*ea70*/  F2FP.SATFINITE.E5M2.F32.PACK_AB_MERGE_C R5, RZ, R5, RZ ;  /* 0x00000005ff05723e */ /* 0x000fe200048060ff */
[----:B------:R0:W-:Y:S04]  /*ea80*/  @!P5 STG.E.U8 desc[UR22][R26.64+0xf1], R7 ;  /* 0x0000f1071a00d986 */ /* 0x0001e8000c101116 */
[----:B------:R0:W-:Y:S04]  /*ea90*/  @!P4 STG.E.U8 desc[UR22][R24.64+0xf8], R9 ;  /* 0x0000f8091800c986 */ /* 0x0001e8000c101116 */
[----:B------:R0:W-:Y:S04]  /*eaa0*/  @!P1 STG.E.U8 desc[UR22][R24.64+0xf9], R3 ;  /* 0x0000f90318009986 */ /* 0x0001e8000c101116 */
[----:B------:R0:W-:Y:S04]  /*eab0*/  @!P6 STG.E.U8 desc[UR22][R26.64+0xf8], R11 ;  /* 0x0000f80b1a00e986 */ /* 0x0001e8000c101116 */
[----:B------:R0:W-:Y:S02]  /*eac0*/  @!P0 STG.E.U8 desc[UR22][R26.64+0xf9], R5 ;  /* 0x0000f9051a008986 */ /* 0x0001e4000c101116 */
.L_x_298:
[----:B------:R-:W-:Y:S05]  /*ead0*/  BSYNC B0 ;  /* 0x0000000000007941 */ /* 0x000fea0003800000 */
.L_x_40:
[----:B------:R-:W2:Y:S01]  /*eae0*/  LDL.LU R22, [R1+0x84] ;  /* 0x0000840001167983 */ /* 0x000ea20000300800 */
[----:B0-----:R-:W-:Y:S01]  /*eaf0*/  IMAD.U32 R3, RZ, RZ, UR18 ;  /* 0x00000012ff037e24 */ /* 0x001fe2000f8e00ff */
[----:B------:R-:W-:Y:S02]  /*eb00*/  ULDC.64 UR6, c[0x0][0x650] ;  /* 0x0001940000067ab9 */ /* 0x000fe40000000a00 */
[----:B------:R-:W3:Y:S01]  /*eb10*/  LDL.LU R19, [R1+0x88] ;  /* 0x0000880001137983 */ /* 0x000ee20000300800 */
[----:B-----5:R-:W-:Y:S01]  /*eb20*/  IMAD.U32 R0, RZ, RZ, UR20 ;  /* 0x00000014ff007e24 */ /* 0x020fe2000f8e00ff */
[----:B------:R0:W-:Y:S01]  /*eb30*/  SYNCS.ARRIVE.TRANS64.A1T0 RZ, [R3+UR29], RZ ;  /* 0x000000ff03ff79a7 */ /* 0x0001e2000810001d */
[----:B------:R-:W-:Y:S02]  /*eb40*/  IMAD.U32 R2, RZ, RZ, UR20 ;  /* 0x00000014ff027e24 */ /* 0x000fe4000f8e00ff */
[----:B------:R-:W-:Y:S02]  /*eb50*/  IMAD.MOV.U32 R4, RZ, RZ, -0x1 ;  /* 0xffffffffff047424 */ /* 0x000fe400078e00ff */
[----:B0-----:R-:W-:Y:S01]  /*eb60*/  IMAD.U32 R3, RZ, RZ, UR15 ;  /* 0x0000000fff037e24 */ /* 0x001fe2000f8e00ff */
[----:B---3--:R-:W-:-:S02]  /*eb70*/  LEA R19, P0, R0, R19, 0x1 ;  /* 0x0000001300137211 */ /* 0x008fc400078008ff */
[----:B------:R-:W-:Y:S02]  /*eb80*/  PRMT R0, RZ, 0x7610, R0 ;  /* 0x00007610ff007816 */ /* 0x000fe40000000000 */
[----:B--2---:R-:W-:Y:S01]  /*eb90*/  LEA.HI.X R22, R2, R22, R3, 0x1, P0 ;  /* 0x0000001602167211 */ /* 0x004fe200000f0c03 */
[----:B------:R-:W-:Y:S01]  /*eba0*/  IMAD.MOV.U32 R2, RZ, RZ, -0x1 ;  /* 0xffffffffff027424 */ /* 0x000fe200078e00ff */
[----:B------:R0:W-:Y:S01]  /*ebb0*/  STL [R1+0x88], R19 ;  /* 0x0000881301007387 */ /* 0x0001e20000100800 */
[----:B------:R-:W-:Y:S01]  /*ebc0*/  IMAD.MOV.U32 R3, RZ, RZ, -0x1 ;  /* 0xffffffffff037424 */ /* 0x000fe200078e00ff */
[----:B------:R-:W-:Y:S02]  /*ebd0*/  ISETP.GE.U32.AND P0, PT, R19, UR6, PT ;  /* 0x0000000613007c0c */ /* 0x000fe4000bf06070 */
[----:B------:R0:W-:Y:S02]  /*ebe0*/  STL [R1+0x84], R22 ;  /* 0x0000841601007387 */ /* 0x0001e40000100800 */
[----:B------:R-:W-:-:S02]  /*ebf0*/  ISETP.GE.U32.AND.EX P0, PT, R22, UR7, PT, P0 ;  /* 0x0000000716007c0c */ /* 0x000fc4000bf06100 */
[----:B------:R0:W-:Y:S04]  /*ec00*/  STL [R1+0x8c], R4 ;  /* 0x00008c0401007387 */ /* 0x0001e80000100800 */
[----:B------:R0:W-:Y:S04]  /*ec10*/  STL [R1+0x7c], R2 ;  /* 0x00007c0201007387 */ /* 0x0001e80000100800 */
[----:B------:R0:W-:Y:S03]  /*ec20*/  STL [R1+0x90], R3 ;  /* 0x0000900301007387 */ /* 0x0001e60000100800 */
[----:B------:R-:W-:Y:S05]  /*ec30*/  @P0 BRA `(.L_x_299) ;  /* 0x0000000400740947 */ /* 0x000fea0003800000 */
[----:B------:R-:W2:Y:S01]  /*ec40*/  S2R R14, SR_CTAID.X ;  /* 0x00000000000e7919 */ /* 0x000ea20000002500 */
[----:B------:R-:W3:Y:S01]  /*ec50*/  LDC.64 R8, c[0x0][0x628] ;  /* 0x00018a00ff087b82 */ /* 0x000ee20000000a00 */
[----:B------:R-:W-:Y:S01]  /*ec60*/  ULDC UR6, c[0x0][0x150] ;  /* 0x0000540000067ab9 */ /* 0x000fe20000000800 */
[----:B------:R-:W-:Y:S01]  /*ec70*/  IMAD.MOV.U32 R6, RZ, RZ, R19 ;  /* 0x000000ffff067224 */ /* 0x000fe200078e0013 */
[----:B------:R-:W0:Y:S01]  /*ec80*/  S2R R16, SR_CTAID.Y ;  /* 0x0000000000107919 */ /* 0x000e220000002600 */
[----:B------:R-:W-:-:S04]  /*ec90*/  IMAD.MOV.U32 R7, RZ, RZ, R22 ;  /* 0x000000ffff077224 */ /* 0x000fc800078e0016 */
[----:B------:R-:W0:Y:S08]  /*eca0*/  LDC R17, c[0x0][0x144] ;  /* 0x00005100ff117b82 */ /* 0x000e300000000800 */
[----:B------:R-:W0:Y:S08]  /*ecb0*/  LDC R10, c[0x0][0x630] ;  /* 0x00018c00ff0a7b82 */ /* 0x000e300000000800 */
[----:B------:R-:W0:Y:S01]  /*ecc0*/  LDC.64 R12, c[0x0][0x620] ;  /* 0x00018800ff0c7b82 */ /* 0x000e220000000a00 */
[----:B---3--:R-:W-:-:S04]  /*ecd0*/  ISETP.NE.U32.AND P0, PT, R8, RZ, PT ;  /* 0x000000ff0800720c */ /* 0x008fc80003f05070 */
[----:B------:R-:W-:Y:S02]  /*ece0*/  ISETP.NE.AND.EX P0, PT, R9, RZ, PT, P0 ;  /* 0x000000ff0900720c */ /* 0x000fe40003f05300 */
[----:B--2---:R-:W-:-:S05]  /*ecf0*/  I2FP.F32.U32 R0, R14 ;  /* 0x0000000e00007245 */ /* 0x004fca0000201000 */
[----:B------:R-:W-:-:S04]  /*ed00*/  FMUL R0, R0, UR6 ;  /* 0x0000000600007c20 */ /* 0x000fc80008400000 */
[----:B------:R2:W3:Y:S02]  /*ed10*/  F2I.U32.TRUNC.NTZ R15, R0 ;  /* 0x00000000000f7305 */ /* 0x0004e4000020f000 */
[----:B------:R-:W-:Y:S05]  /*ed20*/  @!P0 BRA `(.L_x_300) ;  /* 0x0000000000288947 */ /* 0x000fea0003800000 */
[----:B--2---:R-:W2:Y:S02]  /*ed30*/  LDC R0, c[0x0][0x634] ;  /* 0x00018d00ff007b82 */ /* 0x004ea40000000800 */
[----:B--2---:R-:W-:-:S05]  /*ed40*/  IADD3 R7, P0, R19, R0, RZ ;  /* 0x0000000013077210 */ /* 0x004fca0007f1e0ff */
[----:B------:R-:W-:-:S04]  /*ed50*/  IMAD.X R11, RZ, RZ, R22, P0 ;  /* 0x000000ffff0b7224 */ /* 0x000fc800000e0616 */
[----:B0-----:R-:W-:-:S04]  /*ed60*/  IMAD.WIDE.U32 R2, R11, R8, RZ ;  /* 0x000000080b027225 */ /* 0x001fc800078e00ff */
[----:B------:R-:W-:-:S04]  /*ed70*/  IMAD.WIDE.U32 R4, P0, R7, R9, R2 ;  /* 0x0000000907047225 */ /* 0x000fc80007800002 */
[----:B------:R-:W-:-:S04]  /*ed80*/  IMAD.WIDE.U32 R2, R7, R8, RZ ;  /* 0x0000000807027225 */ /* 0x000fc800078e00ff */
[----:B------:R-:W-:Y:S01]  /*ed90*/  IMAD.X R7, RZ, RZ, RZ, P0 ;  /* 0x000000ffff077224 */ /* 0x000fe200000e06ff */
[----:B------:R-:W-:Y:S01]  /*eda0*/  IADD3 RZ, P0, R3, R4, RZ ;  /* 0x0000000403ff7210 */ /* 0x000fe20007f1e0ff */
[----:B------:R-:W-:-:S04]  /*edb0*/  IMAD.MOV.U32 R6, RZ, RZ, R5 ;  /* 0x000000ffff067224 */ /* 0x000fc800078e0005 */
[----:B------:R-:W-:-:S08]  /*edc0*/  IMAD.WIDE.U32.X R6, R11, R9, R6, P0 ;  /* 0x000000090b067225 */ /* 0x000fd000000e0406 */
.L_x_300:
[-CC-:B0-----:R-:W-:Y:S01]  /*edd0*/  SHF.R.U64 R11, R6, R10.reuse, R7.reuse ;  /* 0x0000000a060b7219 */ /* 0x181fe20000001207 */
[----:B------:R-:W0:Y:S01]  /*ede0*/  LDC.64 R20, c[0x0][0x640] ;  /* 0x00019000ff147b82 */ /* 0x000e220000000a00 */
[----:B--2---:R-:W-:Y:S01]  /*edf0*/  SHF.R.U32.HI R0, RZ, R10, R7 ;  /* 0x0000000aff007219 */ /* 0x004fe20000011607 */
[----:B------:R-:W-:Y:S01]  /*ee00*/  IMAD.MOV.U32 R2, RZ, RZ, R19 ;  /* 0x000000ffff027224 */ /* 0x000fe200078e0013 */
[----:B------:R-:W-:Y:S01]  /*ee10*/  IADD3 R5, P0, RZ, -R11, RZ ;  /* 0x8000000bff057210 */ /* 0x000fe20007f1e0ff */
[----:B---3--:R-:W-:Y:S01]  /*ee20*/  IMAD.MOV R15, RZ, RZ, -R15 ;  /* 0x000000ffff0f7224 */ /* 0x008fe200078e0a0f */
[----:B------:R-:W-:Y:S01]  /*ee30*/  ULDC UR6, c[0x0][0x154] ;  /* 0x0000550000067ab9 */ /* 0x000fe20000000800 */
[----:B------:R-:W-:Y:S02]  /*ee40*/  IMAD.MOV.U32 R7, RZ, RZ, 0x1 ;  /* 0x00000001ff077424 */ /* 0x000fe400078e00ff */
[----:B------:R-:W2:Y:S01]  /*ee50*/  LDC R4, c[0x0][0x618] ;  /* 0x00018600ff047b82 */ /* 0x000ea20000000800 */
[----:B------:R-:W-:-:S02]  /*ee60*/  IMAD.X R3, RZ, RZ, ~R0, P0 ;  /* 0x000000ffff037224 */ /* 0x000fc400000e0e00 */
[----:B------:R-:W-:Y:S02]  /*ee70*/  IMAD R17, R17, R15, R14 ;  /* 0x0000000f11117224 */ /* 0x000fe400078e020e */
[-C--:B------:R-:W-:Y:S02]  /*ee80*/  IMAD R0, R3, R12.reuse, RZ ;  /* 0x0000000c03007224 */ /* 0x080fe400078e02ff */
[----:B------:R-:W-:Y:S01]  /*ee90*/  IMAD.MOV.U32 R3, RZ, RZ, R22 ;  /* 0x000000ffff037224 */ /* 0x000fe200078e0016 */
[----:B------:R-:W3:Y:S01]  /*eea0*/  LDC R6, c[0x0][0x608] ;  /* 0x00018200ff067b82 */ /* 0x000ee20000000800 */
[----:B------:R-:W-:-:S04]  /*eeb0*/  IMAD.WIDE.U32 R2, R5, R12, R2 ;  /* 0x0000000c05027225 */ /* 0x000fc800078e0002 */
[----:B------:R-:W-:-:S03]  /*eec0*/  IMAD R5, R5, R13, R0 ;  /* 0x0000000d05057224 */ /* 0x000fc600078e0200 */
[----:B------:R-:W5:Y:S01]  /*eed0*/  LDC R18, c[0x0][0x658] ;  /* 0x00019600ff127b82 */ /* 0x000f620000000800 */
[----:B------:R-:W-:Y:S01]  /*eee0*/  I2FP.F32.U32 R0, R16 ;  /* 0x0000001000007245 */ /* 0x000fe20000201000 */
[----:B------:R-:W-:Y:S01]  /*eef0*/  IMAD.IADD R3, R3, 0x1, R5 ;  /* 0x0000000103037824 */ /* 0x000fe200078e0205 */
[----:B0-----:R-:W-:Y:S01]  /*ef00*/  ISETP.NE.U32.AND P0, PT, R20, RZ, PT ;  /* 0x000000ff1400720c */ /* 0x001fe20003f05070 */
[----:B------:R-:W-:Y:S02]  /*ef10*/  IMAD.MOV.U32 R5, RZ, RZ, -0x1 ;  /* 0xffffffffff057424 */ /* 0x000fe400078e00ff */
[----:B------:R-:W-:Y:S02]  /*ef20*/  FMUL R0, R0, UR6 ;  /* 0x0000000600007c20 */ /* 0x000fe40008400000 */
[----:B------:R-:W0:Y:S01]  /*ef30*/  LDC R15, c[0x0][0x148] ;  /* 0x00005200ff0f7b82 */ /* 0x000e220000000800 */
[----:B--2---:R-:W-:Y:S01]  /*ef40*/  SHF.R.U64 R10, R2, R4, R3 ;  /* 0x00000004020a7219 */ /* 0x004fe20000001203 */
[----:B------:R2:W0:Y:S01]  /*ef50*/  F2I.U32.TRUNC.NTZ R13, R0 ;  /* 0x00000000000d7305 */ /* 0x000422000020f000 */
[----:B------:R-:W-:-:S02]  /*ef60*/  ISETP.NE.AND.EX P0, PT, R21, RZ, PT, P0 ;  /* 0x000000ff1500720c */ /* 0x000fc40003f05300 */
[----:B------:R-:W-:-:S03]  /*ef70*/  SHF.R.U32.HI R3, RZ, R4, R3 ;  /* 0x00000004ff037219 */ /* 0x000fc60000011603 */
[----:B------:R-:W0:Y:S01]  /*ef80*/  LDC R14, c[0x0][0x600] ;  /* 0x00018000ff0e7b82 */ /* 0x000e220000000800 */
[-CC-:B---3--:R-:W-:Y:S02]  /*ef90*/  SHF.R.U64 R8, R10, R6.reuse, R3.reuse ;  /* 0x000000060a087219 */ /* 0x188fe40000001203 */
[----:B------:R-:W-:-:S05]  /*efa0*/  SHF.R.U32.HI R3, RZ, R6, R3 ;  /* 0x00000006ff037219 */ /* 0x000fca0000011603 */
[----:B------:R-:W3:Y:S01]  /*efb0*/  LDC R22, c[0x0][0x648] ;  /* 0x00019200ff167b82 */ /* 0x000ee20000000800 */
[-CC-:B-----5:R-:W-:Y:S02]  /*efc0*/  SHF.R.U64 R12, R8, R18.reuse, R3.reuse ;  /* 0x00000012080c7219 */ /* 0x1a0fe40000001203 */
[-C--:B------:R-:W-:Y:S02]  /*efd0*/  SHF.L.U32 R5, R5, R18.reuse, RZ ;  /* 0x0000001205057219 */ /* 0x080fe400000006ff */
[-C--:B------:R-:W-:Y:S01]  /*efe0*/  SHF.R.U32.HI R3, RZ, R18.reuse, R3 ;  /* 0x00000012ff037219 */ /* 0x080fe20000011603 */
[----:B------:R-:W-:Y:S01]  /*eff0*/  IMAD.MOV.U32 R2, RZ, RZ, R12 ;  /* 0x000000ffff027224 */ /* 0x000fe200078e000c */
[----:B------:R-:W-:Y:S01]  /*f000*/  SHF.L.U32 R18, R7, R18, RZ ;  /* 0x0000001207127219 */ /* 0x000fe200000006ff */
[----:B------:R-:W0:Y:S01]  /*f010*/  LDC R23, c[0x0][0x638] ;  /* 0x00018e00ff177b82 */ /* 0x000e220000000800 */
[----:B------:R-:W-:-:S07]  /*f020*/  LOP3.LUT R19, RZ, R5, RZ, 0x33, !PT ;  /* 0x00000005ff137212 */ /* 0x000fce00078e33ff */
[----:B------:R-:W0:Y:S01]  /*f030*/  LDC R24, c[0x0][0x610] ;  /* 0x00018400ff187b82 */ /* 0x000e220000000800 */
[----:B--2---:R-:W-:Y:S05]  /*f040*/  @!P0 BRA `(.L_x_301) ;  /* 0x0000000000288947 */ /* 0x004fea0003800000 */
[----:B------:R-:W2:Y:S02]  /*f050*/  LDC R7, c[0x0][0x64c] ;  /* 0x00019300ff077b82 */ /* 0x000ea40000000800 */
[----:B--2---:R-:W-:-:S05]  /*f060*/  IADD3 R7, P0, R12, R7, RZ ;  /* 0x000000070c077210 */ /* 0x004fca0007f1e0ff */
        /* <DEDUP_REMOVED lines=8> */
.L_x_301:
[----:B---3--:R-:W-:Y:S01]  /*f0f0*/  SHF.R.U64 R0, R2, R22, R3 ;  /* 0x0000001602007219 */ /* 0x008fe20000001203 */
[----:B0-----:R-:W-:Y:S01]  /*f100*/  VIADD R7, R14, 0xffffffff ;  /* 0xffffffff0e077836 */ /* 0x001fe20000000000 */
[----:B------:R-:W-:Y:S01]  /*f110*/  LOP3.LUT R5, R8, R19, RZ, 0xc0, !PT ;  /* 0x0000001308057212 */ /* 0x000fe200078ec0ff */
[----:B------:R-:W-:Y:S02]  /*f120*/  IMAD.MOV R13, RZ, RZ, -R13 ;  /* 0x000000ffff0d7224 */ /* 0x000fe400078e0a0d */
[----:B------:R-:W-:Y:S02]  /*f130*/  IMAD.MOV R3, RZ, RZ, -R0 ;  /* 0x000000ffff037224 */ /* 0x000fe400078e0a00 */
[----:B------:R-:W-:Y:S01]  /*f140*/  IMAD R2, R18, R0, R5 ;  /* 0x0000000012027224 */ /* 0x000fe200078e0205 */
[----:B------:R-:W-:Y:S01]  /*f150*/  LOP3.LUT R5, R10, R7, RZ, 0xc0, !PT ;  /* 0x000000070a057212 */ /* 0x000fe200078ec0ff */
[----:B------:R-:W-:Y:S02]  /*f160*/  @P2 IMAD R17, R15, R13, R16 ;  /* 0x0000000d0f112224 */ /* 0x000fe400078e0210 */
[----:B------:R-:W-:-:S02]  /*f170*/  IMAD R0, R3, R23, R12 ;  /* 0x0000001703007224 */ /* 0x000fc400078e020c */
[----:B------:R-:W-:Y:S02]  /*f180*/  IMAD.MOV.U32 R4, RZ, RZ, 0x1 ;  /* 0x00000001ff047424 */ /* 0x000fe400078e00ff */
[----:B------:R-:W-:Y:S02]  /*f190*/  IMAD R2, R2, R24, R17 ;  /* 0x0000001802027224 */ /* 0x000fe400078e0211 */
[----:B------:R-:W-:Y:S01]  /*f1a0*/  IMAD R3, R0, R14, R5 ;  /* 0x0000000e00037224 */ /* 0x000fe200078e0205 */
[----:B------:R-:W-:-:S04]  /*f1b0*/  PRMT R0, R4, 0x7610, R0 ;  /* 0x0000761004007816 */ /* 0x000fc80000000000 */
[----:B------:R-:W-:Y:S02]  /*f1c0*/  SEL R4, R3, R2, !P2 ;  /* 0x0000000203047207 */ /* 0x000fe40005000000 */
[----:B------:R-:W-:-:S03]  /*f1d0*/  SEL R2, R2, R3, !P2 ;  /* 0x0000000302027207 */ /* 0x000fc60005000000 */
[----:B------:R2:W-:Y:S04]  /*f1e0*/  STL [R1+0x90], R4 ;  /* 0x0000900401007387 */ /* 0x0005e80000100800 */
[----:B------:R2:W-:Y:S04]  /*f1f0*/  STL [R1+0x7c], R11 ;  /* 0x00007c0b01007387 */ /* 0x0005e80000100800 */
[----:B------:R2:W-:Y:S02]  /*f200*/  STL [R1+0x8c], R2 ;  /* 0x00008c0201007387 */ /* 0x0005e40000100800 */
.L_x_299:
[----:B------:R-:W-:Y:S01]  /*f210*/  LOP3.LUT P0, RZ, R0, 0xff, RZ, 0xc0, !PT ;  /* 0x000000ff00ff7812 */ /* 0x000fe2000780c0ff */
[----:B------:R-:W-:-:S12]  /*f220*/  ULOP3.LUT UR30, UR30, 0x1, URZ, 0x3c, !UPT ;  /* 0x000000011e1e7892 */ /* 0x000fd8000f8e3c3f */
[----:B------:R-:W-:Y:S05]  /*f230*/  @P0 BRA `(.L_x_302) ;  /* 0xffffff2400a80947 */ /* 0x000fea000383ffff */
[----:B------:R-:W-:Y:S05]  /*f240*/  EXIT ;  /* 0x000000000000794d */ /* 0x000fea0003800000 */
.L_x_18:
[----:B------:R-:W-:-:S08]  /*f250*/  ISETP.NE.AND P0, PT, RZ, UR6, PT ;  /* 0x00000006ff007c0c */ /* 0x000fd0000bf05270 */
[----:B0123--:R-:W0:-:S00]  /*f260*/  USETMAXREG.DEALLOC.CTAPOOL 0x28 ;  /* 0x00000028000079c8 */ /* 0x00fe0000080e0500 */
[----:B------:R-:W-:Y:S05]  /*f270*/  @P0 EXIT ;  /* 0x000000000000094d */ /* 0x000fea0003800000 */
[----:B0-----:R-:W-:Y:S01]  /*f280*/  LOP3.LUT P0, RZ, R0, 0xff, RZ, 0xc0, !PT ;  /* 0x000000ff00ff7812 */ /* 0x001fe2000780c0ff */
[----:B------:R-:W-:Y:S02]  /*f290*/  IMAD.MOV.U32 R0, RZ, RZ, 0x1 ;  /* 0x00000001ff007424 */ /* 0x000fe400078e00ff */
[----:B------:R-:W-:-:S10]  /*f2a0*/  IMAD.MOV.U32 R8, RZ, RZ, RZ ;  /* 0x000000ffff087224 */ /* 0x000fd400078e00ff */
[----:B------:R-:W-:Y:S05]  /*f2b0*/  @!P0 BRA `(.L_x_303) ;  /* 0x0000000c00ac8947 */ /* 0x000fea0003800000 */
[----:B------:R-:W0:Y:S01]  /*f2c0*/  S2UR UR5, SR_CgaCtaId ;  /* 0x00000000000579c3 */ /* 0x000e220000008800 */
[----:B------:R-:W-:Y:S01]  /*f2d0*/  ULDC UR17, c[0x0][0x658] ;  /* 0x0001960000117ab9 */ /* 0x000fe20000000800 */
[----:B------:R-:W-:Y:S01]  /*f2e0*/  UMOV UR6, 0xffffffff ;  /* 0xffffffff00067882 */ /* 0x000fe20000000000 */
[----:B------:R-:W-:Y:S01]  /*f2f0*/  UMOV UR9, 0x1 ;  /* 0x0000000100097882 */ /* 0x000fe20000000000 */
[----:B------:R-:W-:Y:S01]  /*f300*/  USHF.L.U32 UR6, UR6, UR17, URZ ;  /* 0x0000001106067299 */ /* 0x000fe2000800063f */
[----:B------:R-:W-:Y:S01]  /*f310*/  LOP3.LUT P0, RZ, R2, 0x1f, RZ, 0xc0, !PT ;  /* 0x0000001f02ff7812 */ /* 0x000fe2000780c0ff */
[----:B------:R-:W-:Y:S01]  /*f320*/  BSSY B0, `(.L_x_303) ;  /* 0x00000e4000007945 */ /* 0x000fe20003800000 */
[C---:B------:R-:W-:Y:S01]  /*f330*/  ISETP.NE.AND P3, PT, R3.reuse, RZ, PT ;  /* 0x000000ff0300720c */ /* 0x040fe20003f65270 */
[----:B------:R-:W-:Y:S01]  /*f340*/  ULOP3.LUT UR22, URZ, UR6, URZ, 0x33, !UPT ;  /* 0x000000063f167292 */ /* 0x000fe2000f8e333f */
[----:B------:R-:W-:Y:S01]  /*f350*/  ISETP.NE.OR P0, PT, R3, RZ, !P0 ;  /* 0x000000ff0300720c */ /* 0x000fe20004705670 */
[----:B------:R-:W-:Y:S01]  /*f360*/  IMAD.MOV.U32 R9, RZ, RZ, 0x1 ;  /* 0x00000001ff097424 */ /* 0x000fe200078e00ff */
[----:B------:R-:W-:Y:S01]  /*f370*/  ULDC UR16, c[0x0][0x600] ;  /* 0x0001800000107ab9 */ /* 0x000fe20000000800 */
[----:B------:R-:W-:Y:S01]  /*f380*/  IMAD.MOV.U32 R0, RZ, RZ, 0x1 ;  /* 0x00000001ff007424 */ /* 0x000fe200078e00ff */
[----:B------:R-:W-:Y:S01]  /*f390*/  UMOV UR24, 0x11 ;  /* 0x0000001100187882 */ /* 0x000fe20000000000 */
[----:B------:R-:W-:Y:S01]  /*f3a0*/  IMAD.MOV.U32 R8, RZ, RZ, RZ ;  /* 0x000000ffff087224 */ /* 0x000fe200078e00ff */
[----:B------:R-:W-:-:S02]  /*f3b0*/  UIADD3 UR32, UR14, 0x1, URZ ;  /* 0x000000010e207890 */ /* 0x000fc4000fffe03f */
[----:B------:R-:W-:Y:S02]  /*f3c0*/  ULOP3.LUT UR33, UR13, 0x2, URZ, 0xfc, !UPT ;  /* 0x000000020d217892 */ /* 0x000fe4000f8efc3f */
[----:B------:R-:W-:Y:S02]  /*f3d0*/  UIADD3 UR16, UR16, -0x1, URZ ;  /* 0xffffffff10107890 */ /* 0x000fe4000fffe03f */
[----:B------:R-:W-:Y:S01]  /*f3e0*/  USHF.L.U32 UR17, UR9, UR17, URZ ;  /* 0x0000001109117299 */ /* 0x000fe2000800063f */
[----:B------:R-:W-:Y:S01]  /*f3f0*/  ULDC.64 UR28, c[0x0][0x198] ;  /* 0x00006600001c7ab9 */ /* 0x000fe20000000a00 */
[----:B0-----:R-:W-:Y:S02]  /*f400*/  USHF.R.U32.HI UR34, URZ, 0x2, UR5 ;  /* 0x000000023f227899 */ /* 0x001fe40008011605 */
[----:B------:R-:W-:Y:S02]  /*f410*/  ULOP3.LUT UR4, UR5, 0x3, URZ, 0xc0, !UPT ;  /* 0x0000000305047892 */ /* 0x000fe4000f8ec03f */
[----:B------:R-:W-:-:S02]  /*f420*/  USHF.L.U32 UR18, UR5, 0x6, URZ ;  /* 0x0000000605127899 */ /* 0x000fc4000800063f */
[----:B------:R-:W-:Y:S02]  /*f430*/  USHF.L.U32 UR19, UR5, 0xc, URZ ;  /* 0x0000000c05137899 */ /* 0x000fe4000800063f */
[----:B------:R-:W-:Y:S02]  /*f440*/  ULOP3.LUT UR5, UR5, 0xfffffffc, URZ, 0xc0, !UPT ;  /* 0xfffffffc05057892 */ /* 0x000fe4000f8ec03f */
[----:B------:R-:W-:Y:S02]  /*f450*/  UISETP.GT.U32.AND UP0, UPT, UR4, 0xffff, UPT ;  /* 0x0000ffff0400788c */ /* 0x000fe4000bf04070 */
[----:B------:R-:W-:Y:S02]  /*f460*/  ULOP3.LUT UR7, UR5, 0x1, URZ, 0xfc, !UPT ;  /* 0x0000000105077892 */ /* 0x000fe4000f8efc3f */
[----:B------:R-:W-:Y:S02]  /*f470*/  ULOP3.LUT UR8, UR5, 0x2, URZ, 0xfc, !UPT ;  /* 0x0000000205087892 */ /* 0x000fe4000f8efc3f */
[----:B------:R-:W-:-:S02]  /*f480*/  USHF.L.U32 UR6, UR9, UR5, URZ ;  /* 0x0000000509067299 */ /* 0x000fc4000800063f */
[----:B------:R-:W-:Y:S02]  /*f490*/  ULOP3.LUT UR5, UR5, 0x3, URZ, 0xfc, !UPT ;  /* 0x0000000305057892 */ /* 0x000fe4000f8efc3f */
[----:B------:R-:W-:Y:S02]  /*f4a0*/  USHF.L.U32 UR7, UR9, UR7, URZ ;  /* 0x0000000709077299 */ /* 0x000fe4000800063f */
[----:B------:R-:W-:Y:S02]  /*f4b0*/  USHF.L.U32 UR8, UR9, UR8, URZ ;  /* 0x0000000809087299 */ /* 0x000fe4000800063f */
[----:B------:R-:W-:Y:S02]  /*f4c0*/  USEL UR4, UR4, 0xffff, !UP0 ;  /* 0x0000ffff04047887 */ /* 0x000fe4000c000000 */
[----:B------:R-:W-:Y:S02]  /*f4d0*/  USHF.L.U32 UR5, UR9, UR5, URZ ;  /* 0x0000000509057299 */ /* 0x000fe4000800063f */
[----:B------:R-:W-:-:S02]  /*f4e0*/  ULOP3.LUT UR6, UR8, UR6, UR7, 0xfe, !UPT ;  /* 0x0000000608067292 */ /* 0x000fc4000f8efe07 */
[----:B------:R-:W-:Y:S02]  /*f4f0*/  ULOP3.LUT UR4, UR4, 0xffff, URZ, 0xc0, !UPT ;  /* 0x0000ffff04047892 */ /* 0x000fe4000f8ec03f */
[----:B------:R-:W-:Y:S02]  /*f500*/  ULOP3.LUT UR18, UR18, 0xc0, URZ, 0xc0, !UPT ;  /* 0x000000c012127892 */ /* 0x000fe4000f8ec03f */
[----:B------:R-:W-:Y:S02]  /*f510*/  ULOP3.LUT UR19, UR19, 0x3000, URZ, 0xc0, !UPT ;  /* 0x0000300013137892 */ /* 0x000fe4000f8ec03f */
[----:B------:R-:W-:Y:S02]  /*f520*/  ULOP3.LUT UR23, UR6, UR5, URZ, 0xfc, !UPT ;  /* 0x0000000506177292 */ /* 0x000fe4000f8efc3f */
[----:B------:R-:W-:-:S12]  /*f530*/  USHF.L.U32 UR24, UR24, UR4, URZ ;  /* 0x0000000418187299 */ /* 0x000fd8000800063f */
.L_x_315:
[----:B------:R-:W-:-:S03]  /*f540*/  UMOV UR4, 0xffffffff ;  /* 0xffffffff00047882 */ /* 0x000fc60000000000 */
[----:B01----:R-:W-:Y:S05]  /*f550*/  BRA.DIV UR4, `(.L_x_304) ;  /* 0x00000016042c7947 */ /* 0x003fea000b800000 */
[----:B------:R-:W-:-:S13]  /*f560*/  ELECT P1, URZ, PT ;  /* 0x00000000003f782f */ /* 0x000fda0003820000 */
.L_x_335:
[----:B------:R-:W0:Y:S01]  /*f570*/  LDC R2, c[0x0][0x28c] ;  /* 0x0000a300ff027b82 */ /* 0x000e220000000800 */
[----:B------:R-:W-:Y:S01]  /*f580*/  BSSY B1, `(.L_x_305) ;  /* 0x0000040000017945 */ /* 0x000fe20003800000 */
[----:B0-----:R-:W-:-:S13]  /*f590*/  ISETP.LT.OR P1, PT, R2, 0x1, !P1 ;  /* 0x000000010200780c */ /* 0x001fda0004f21670 */
[----:B------:R-:W-:Y:S05]  /*f5a0*/  @P1 BRA `(.L_x_306) ;  /* 0x0000000000f41947 */ /* 0x000fea0003800000 */
[----:B------:R-:W2:Y:S04]  /*f5b0*/  LDL.LU R4, [R1+0x90] ;  /* 0x0000900001047983 */ /* 0x000ea80000300800 */
[----:B------:R-:W3:Y:S01]  /*f5c0*/  LDL.LU R3, [R1+0x8c] ;  /* 0x00008c0001037983 */ /* 0x000ee20000300800 */
[----:B------:R-:W-:Y:S02]  /*f5d0*/  IMAD.MOV.U32 R12, RZ, RZ, RZ ;  /* 0x000000ffff0c7224 */ /* 0x000fe400078e00ff */
[----:B------:R-:W-:Y:S02]  /*f5e0*/  IMAD.U32 R13, RZ, RZ, UR32 ;  /* 0x00000020ff0d7e24 */ /* 0x000fe4000f8e00ff */
[----:B------:R-:W-:Y:S01]  /*f5f0*/  IMAD.MOV.U32 R2, RZ, RZ, R0 ;  /* 0x000000ffff027224 */ /* 0x000fe200078e0000 */
[----:B--2---:R-:W-:-:S02]  /*f600*/  LEA R6, R4, UR18, 0x8 ;  /* 0x0000001204067c11 */ /* 0x004fc4000f8e40ff */
[----:B---3--:R-:W-:Y:S01]  /*f610*/  LEA R4, R3, UR34, 0x1 ;  /* 0x0000002203047c11 */ /* 0x008fe2000f8e08ff */
[----:B------:R-:W-:-:S04]  /*f620*/  IMAD.MOV.U32 R3, RZ, RZ, R8 ;  /* 0x000000ffff037224 */ /* 0x000fc800078e0008 */
[----:B------:R-:W-:-:S07]  /*f630*/  IMAD.SHL.U32 R7, R4, 0x20, RZ ;  /* 0x0000002004077824 */ /* 0x000fce00078e00ff */
.L_x_310:
[----:B------:R-:W0:Y:S01]  /*f640*/  S2R R5, SR_CgaCtaId ;  /* 0x0000000000057919 */ /* 0x000e220000008800 */
[----:B------:R-:W-:-:S04]  /*f650*/  MOV R4, 0x400 ;  /* 0x0000040000047802 */ /* 0x000fc80000000f00 */
[----:B0-----:R-:W-:Y:S02]  /*f660*/  LEA R10, R5, R4, 0x18 ;  /* 0x00000004050a7211 */ /* 0x001fe400078ec0ff */
[----:B------:R-:W-:Y:S01]  /*f670*/  SHF.L.U32 R4, R2, 0x1f, RZ ;  /* 0x0000001f02047819 */ /* 0x000fe200000006ff */
[----:B------:R-:W0:Y:S02]  /*f680*/  @!P3 LDC R5, c[0x0][0x500] ;  /* 0x00014000ff05bb82 */ /* 0x000e240000000800 */
[----:B------:R-:W-:-:S04]  /*f690*/  IMAD R11, R3, 0x8, R10 ;  /* 0x00000008030b7824 */ /* 0x000fc800078e020a */
[----:B------:R-:W1:Y:S02]  /*f6a0*/  SYNCS.PHASECHK.TRANS64.TRYWAIT P1, [R11+URZ+0x58], R4 ;  /* 0x000058040b0075a7 */ /* 0x000e64000802017f */
[----:B-1----:R-:W-:Y:S05]  /*f6b0*/  @!P1 BRA `(.L_x_307) ;  /* 0x0000001000f49947 */ /* 0x002fea0003800000 */
.L_x_336:
[----:B------:R-:W-:Y:S01]  /*f6c0*/  UPRMT UR4, UR33, 0x9910, URZ ;  /* 0x0000991021047896 */ /* 0x000fe2000800003f */
[----:B0-----:R0:W-:Y:S03]  /*f6d0*/  @!P3 SYNCS.ARRIVE.TRANS64 RZ, [R11+URZ], R5 ;  /* 0x000000050bffb9a7 */ /* 0x0011e6000800003f */
[----:B------:R-:W-:-:S06]  /*f6e0*/  UISETP.NE.AND UP0, UPT, UR4, 0x2, UPT ;  /* 0x000000020400788c */ /* 0x000fcc000bf05270 */
[----:B------:R-:W-:-:S13]  /*f6f0*/  PLOP3.LUT P1, PT, PT, PT, UP0, 0x80, 0x0 ;  /* 0x000000000000781c */ /* 0x000fda0003f2f008 */
[----:B0-----:R-:W-:Y:S05]  /*f700*/  @P1 BRA `(.L_x_308) ;  /* 0x0000000000041947 */ /* 0x001fea0003800000 */
[----:B------:R-:W-:Y:S01]  /*f710*/  BPT.TRAP 0x1 ;  /* 0x000000040000795c */ /* 0x000fe20000300000 */
.L_x_308:
[----:B------:R-:W-:Y:S05]  /*f720*/  @P0 BRA `(.L_x_309) ;  /* 0x0000000000040947 */ /* 0x000fea0003800000 */
[----:B------:R-:W-:Y:S01]  /*f730*/  BPT.TRAP 0x1 ;  /* 0x000000040000795c */ /* 0x000fe20000300000 */
.L_x_309:
[----:B------:R-:W2:Y:S01]  /*f740*/  LDL R5, [R1+0x7c] ;  /* 0x00007c0001057983 */ /* 0x000ea20000100800 */
[----:B-1----:R-:W-:Y:S01]  /*f750*/  LEA R4, R3, UR34, 0x1 ;  /* 0x0000002203047c11 */ /* 0x002fe2000f8e08ff */
[----:B------:R-:W-:Y:S01]  /*f760*/  VIADD R13, R13, 0xffffffff ;  /* 0xffffffff0d0d7836 */ /* 0x000fe20000000000 */
[----:B------:R-:W-:Y:S01]  /*f770*/  R2UR UR8, R3 ;  /* 0x00000000030872ca */ /* 0x000fe200000e0000 */
[----:B------:R-:W-:Y:S01]  /*f780*/  UIADD3 UR4, UP0, UR28, 0xf0, URZ ;  /* 0x000000f01c047890 */ /* 0x000fe2000ff1e03f */
[----:B------:R-:W-:Y:S01]  /*f790*/  R2UR UR27, R10 ;  /* 0x000000000a1b72ca */ /* 0x000fe200000e0000 */
[----:B------:R-:W-:Y:S01]  /*f7a0*/  IMAD.U32 R4, R4, 0x800, R10 ;  /* 0x0000080004047824 */ /* 0x000fe200078e000a */
[----:B------:R-:W-:Y:S01]  /*f7b0*/  R2UR UR9, R11 ;  /* 0x000000000b0972ca */ /* 0x000fe200000e0000 */
[----:B------:R-:W-:Y:S01]  /*f7c0*/  UIADD3 UR30, UP1, UR28, 0x1f0, URZ ;  /* 0x000001f01c1e7890 */ /* 0x000fe2000ff3e03f */
[----:B------:R-:W-:Y:S01]  /*f7d0*/  R2UR UR11, R7 ;  /* 0x00000000070b72ca */ /* 0x000fe200000e0000 */
[----:B------:R-:W-:Y:S01]  /*f7e0*/  UPRMT UR25, URZ, 0x5410, UR24 ;  /* 0x000054103f197896 */ /* 0x000fe20008000018 */
[----:B------:R-:W-:Y:S01]  /*f7f0*/  R2UR UR5, R4 ;  /* 0x00000000040572ca */ /* 0x000fe200000e0000 */
[----:B------:R-:W-:Y:S01]  /*f800*/  VIADD R3, R3, 0x1 ;  /* 0x0000000103037836 */ /* 0x000fe20000000000 */
[----:B------:R-:W-:Y:S01]  /*f810*/  R2UR UR10, R12 ;  /* 0x000000000c0a72ca */ /* 0x000fe200000e0000 */
[----:B------:R-:W-:Y:S01]  /*f820*/  UPRMT UR36, URZ, 0x5410, UR23 ;  /* 0x000054103f247896 */ /* 0x000fe20008000017 */
[----:B------:R-:W-:Y:S01]  /*f830*/  R2UR UR35, R6 ;  /* 0x00000000062372ca */ /* 0x000fe200000e0000 */
[----:B------:R-:W-:Y:S01]  /*f840*/  ULEA UR8, UR8, UR19, 0xe ;  /* 0x0000001308087291 */ /* 0x000fe2000f8e703f */
[----:B------:R-:W-:Y:S01]  /*f850*/  ISETP.GT.AND P4, PT, R13, 0x1, PT ;  /* 0x000000010d00780c */ /* 0x000fe20003f84270 */
[----:B------:R-:W-:Y:S01]  /*f860*/  UIADD3.X UR31, URZ, UR29, URZ, UP1, !UPT ;  /* 0x0000001d3f1f7290 */ /* 0x000fe20008ffe43f */
[C---:B------:R-:W-:Y:S01]  /*f870*/  ISETP.NE.AND P1, PT, R3.reuse, 0xb, PT ;  /* 0x0000000b0300780c */ /* 0x040fe20003f25270 */
[----:B------:R-:W-:Y:S01]  /*f880*/  UIADD3 UR27, UR27, 0xb180, UR8 ;  /* 0x0000b1801b1b7890 */ /* 0x000fe2000fffe008 */
[----:B------:R-:W-:Y:S01]  /*f890*/  VIADD R12, R12, 0x40 ;  /* 0x000000400c0c7836 */ /* 0x000fe20000000000 */
[----:B------:R-:W-:Y:S01]  /*f8a0*/  UMOV UR6, 0x0 ;  /* 0x0000000000067882 */ /* 0x000fe20000000000 */
[----:B------:R-:W-:Y:S01]  /*f8b0*/  UMOV UR7, 0x10000000 ;  /* 0x1000000000077882 */ /* 0x000fe20000000000 */
[----:B------:R-:W-:Y:S01]  /*f8c0*/  UIADD3 UR26, UR5, 0x180, URZ ;  /* 0x00000180051a7890 */ /* 0x000fe2000fffe03f */
[----:B------:R-:W-:Y:S01]  /*f8d0*/  SEL R3, R3, RZ, P1 ;  /* 0x000000ff03037207 */ /* 0x000fe20000800000 */
[----:B------:R-:W-:-:S05]  /*f8e0*/  UIADD3.X UR5, URZ, UR29, URZ, UP0, !UPT ;  /* 0x0000001d3f057290 */ /* 0x000fca00087fe43f */
[----:B------:R-:W-:Y:S01]  /*f8f0*/  UMOV UR8, UR26 ;  /* 0x0000001a00087c82 */ /* 0x000fe20008000000 */
[----:B--2---:R-:W-:Y:S02]  /*f900*/  R2UR UR12, R5 ;  /* 0x00000000050c72ca */ /* 0x004fe400000e0000 */
[----:B------:R-:W-:-:S04]  /*f910*/  SEL R5, RZ, 0x1, P1 ;  /* 0x00000001ff057807 */ /* 0x000fc80000800000 */
[----:B------:R-:W-:-:S07]  /*f920*/  LOP3.LUT R2, R2, R5, RZ, 0x3c, !PT ;  /* 0x0000000502027212 */ /* 0x000fce00078e3cff */
[----:B------:R0:W-:Y:S02]  /*f930*/  UTMALDG.3D.MULTICAST [UR8], [UR4], UR25, desc[UR6] ;  /* 0x00000608040073b4 */ /* 0x0001e40008011819 */
[----:B0-----:R-:W-:Y:S01]  /*f940*/  UMOV UR8, UR27 ;  /* 0x0000001b00087c82 */ /* 0x001fe20008000000 */
[----:B------:R-:W-:Y:S02]  /*f950*/  UMOV UR11, UR35 ;  /* 0x00000023000b7c82 */ /* 0x000fe40008000000 */
[----:B------:R0:W-:Y:S02]  /*f960*/  UTMALDG.3D.MULTICAST [UR8], [UR30], UR36, desc[UR6] ;  /* 0x000006081e0073b4 */ /* 0x0001e40008011824 */
[----:B0-----:R-:W-:Y:S05]  /*f970*/  @P4 BRA `(.L_x_310) ;  /* 0xfffffffc00304947 */ /* 0x001fea000383ffff */
.L_x_306:
[----:B------:R-:W-:Y:S05]  /*f980*/  BSYNC B1 ;  /* 0x0000000000017941 */ /* 0x000fea0003800000 */
.L_x_305:
[----:B------:R-:W2:Y:S01]  /*f990*/  LDL.LU R15, [R1+0x84] ;  /* 0x00008400010f7983 */ /* 0x000ea20000300800 */
[----:B------:R-:W-:Y:S01]  /*f9a0*/  LOP3.LUT P5, RZ, R9, 0xff, RZ, 0xc0, !PT ;  /* 0x000000ff09ff7812 */ /* 0x000fe200078ac0ff */
[----:B------:R-:W-:Y:S01]  /*f9b0*/  VIADD R8, R8, UR14 ;  /* 0x0000000e08087c36 */ /* 0x000fe20008000000 */
[----:B------:R-:W-:Y:S01]  /*f9c0*/  UISETP.GE.U32.AND UP0, UPT, UR14, 0xb, UPT ;  /* 0x0000000b0e00788c */ /* 0x000fe2000bf06070 */
[----:B------:R-:W3:Y:S01]  /*f9d0*/  LDL.LU R14, [R1+0x88] ;  /* 0x00008800010e7983 */ /* 0x000ee20000300800 */
[----:B------:R-:W-:Y:S01]  /*f9e0*/  IMAD.U32 R5, RZ, RZ, UR14 ;  /* 0x0000000eff057e24 */ /* 0x000fe2000f8e00ff */
[----:B------:R-:W-:Y:S01]  /*f9f0*/  ULDC.64 UR4, c[0x0][0x650] ;  /* 0x0001940000047ab9 */ /* 0x000fe20000000a00 */
[----:B------:R-:W-:Y:S01]  /*fa00*/  ISETP.GT.U32.AND P1, PT, R8, 0xa, PT ;  /* 0x0000000a0800780c */ /* 0x000fe20003f24070 */
[----:B------:R-:W-:Y:S01]  /*fa10*/  BSSY B1, `(.L_x_311) ;  /* 0x0000072000017945 */ /* 0x000fe20003800000 */
[----:B------:R-:W-:Y:S02]  /*fa20*/  PLOP3.LUT P4, PT, PT, PT, UP0, 0x80, 0x0 ;  /* 0x000000000000781c */ /* 0x000fe40003f8f008 */
[----:B------:R-:W-:-:S02]  /*fa30*/  ISETP.LT.U32.AND P1, PT, R5, 0xb, P1 ;  /* 0x0000000b0500780c */ /* 0x000fc40000f21070 */
[----:B------:R-:W-:Y:S01]  /*fa40*/  PRMT R9, RZ, 0x7610, R9 ;  /* 0x00007610ff097816 */ /* 0x000fe20000000009 */
[----:B------:R-:W0:Y:S01]  /*fa50*/  @P5 S2R R3, SR_CgaCtaId ;  /* 0x0000000000035919 */ /* 0x000e220000008800 */
[----:B------:R-:W-:-:S04]  /*fa60*/  @P5 MOV R2, 0x400 ;  /* 0x0000040000025802 */ /* 0x000fc80000000f00 */
[----:B0-----:R-:W-:Y:S01]  /*fa70*/  @P5 LEA R4, R3, R2, 0x18 ;  /* 0x0000000203045211 */ /* 0x001fe200078ec0ff */
[----:B------:R-:W-:-:S03]  /*fa80*/  IMAD.WIDE.U32 R2, R8, -0x45d1745d, RZ ;  /* 0xba2e8ba308027825 */ /* 0x000fc600078e00ff */
[----:B------:R0:W-:Y:S02]  /*fa90*/  @P5 SYNCS.ARRIVE.TRANS64.A1T0 RZ, [R4+URZ+0xe8], RZ ;  /* 0x0000e8ff04ff59a7 */ /* 0x0001e4000810003f */
[----:B------:R-:W-:Y:S02]  /*faa0*/  SHF.R.U32.HI R5, RZ, 0x3, R3 ;  /* 0x00000003ff057819 */ /* 0x000fe40000011603 */
[----:B------:R-:W-:Y:S02]  /*fab0*/  SEL R3, RZ, 0x1, !P1 ;  /* 0x00000001ff037807 */ /* 0x000fe40004800000 */
[----:B------:R-:W-:Y:S01]  /*fac0*/  PRMT R2, RZ, 0x7610, R2 ;  /* 0x00007610ff027816 */ /* 0x000fe20000000002 */
[----:B------:R-:W-:Y:S01]  /*fad0*/  IMAD R8, R5, -0xb, R8 ;  /* 0xfffffff505087824 */ /* 0x000fe200078e0208 */
[----:B------:R-:W-:Y:S01]  /*fae0*/  LOP3.LUT R0, R0, R3, RZ, 0x3c, !PT ;  /* 0x0000000300007212 */ /* 0x000fe200078e3cff */
[----:B0-----:R-:W-:Y:S02]  /*faf0*/  IMAD.MOV.U32 R4, RZ, RZ, -0x1 ;  /* 0xffffffffff047424 */ /* 0x001fe400078e00ff */
[----:B------:R-:W-:Y:S01]  /*fb00*/  IMAD.MOV.U32 R3, RZ, RZ, -0x1 ;  /* 0xffffffffff037424 */ /* 0x000fe200078e00ff */
[----:B------:R-:W-:Y:S01]  /*fb10*/  @P4 LOP3.LUT R0, R0, 0x1, R5, 0x78, !PT ;  /* 0x0000000100004812 */ /* 0x000fe200078e7805 */
[----:B------:R-:W-:Y:S01]  /*fb20*/  IMAD.MOV.U32 R5, RZ, RZ, -0x1 ;  /* 0xffffffffff057424 */ /* 0x000fe200078e00ff */
[----:B---3--:R-:W-:-:S04]  /*fb30*/  IADD3 R14, P5, R14, UR20, RZ ;  /* 0x000000140e0e7c10 */ /* 0x008fc8000ffbe0ff */
[----:B--2---:R-:W-:Y:S01]  /*fb40*/  IADD3.X R15, R15, UR15, RZ, P5, !PT ;  /* 0x0000000f0f0f7c10 */ /* 0x004fe2000affe4ff */
[----:B------:R0:W-:Y:S01]  /*fb50*/  STL [R1+0x88], R14 ;  /* 0x0000880e01007387 */ /* 0x0001e20000100800 */
[----:B------:R-:W-:-:S03]  /*fb60*/  ISETP.GE.U32.AND P1, PT, R14, UR4, PT ;  /* 0x000000040e007c0c */ /* 0x000fc6000bf26070 */
[----:B------:R0:W-:Y:S01]  /*fb70*/  STL [R1+0x84], R15 ;  /* 0x0000840f01007387 */ /* 0x0001e20000100800 */
[----:B------:R-:W-:-:S03]  /*fb80*/  ISETP.GE.U32.AND.EX P1, PT, R15, UR5, PT, P1 ;  /* 0x000000050f007c0c */ /* 0x000fc6000bf26110 */
[----:B------:R0:W-:Y:S04]  /*fb90*/  STL [R1+0x8c], R5 ;  /* 0x00008c0501007387 */ /* 0x0001e80000100800 */
[----:B------:R0:W-:Y:S04]  /*fba0*/  STL [R1+0x90], R4 ;  /* 0x0000900401007387 */ /* 0x0001e80000100800 */
[----:B------:R0:W-:Y:S02]  /*fbb0*/  STL [R1+0x7c], R3 ;  /* 0x00007c0301007387 */ /* 0x0001e40000100800 */
[----:B------:R-:W-:Y:S05]  /*fbc0*/  @P1 BRA `(.L_x_312) ;  /* 0x0000000400581947 */ /* 0x000fea0003800000 */
[----:B------:R-:W-:Y:S01]  /*fbd0*/  ULDC.64 UR4, c[0x0][0x628] ;  /* 0x00018a0000047ab9 */ /* 0x000fe20000000a00 */
[----:B------:R-:W1:Y:S01]  /*fbe0*/  S2R R12, SR_CTAID.X ;  /* 0x00000000000c7919 */ /* 0x000e620000002500 */
[----:B------:R-:W-:Y:S01]  /*fbf0*/  ISETP.NE.U32.AND P1, PT, RZ, UR4, PT ;  /* 0x00000004ff007c0c */ /* 0x000fe2000bf25070 */
[----:B------:R-:W-:Y:S01]  /*fc00*/  ULDC UR7, c[0x0][0x630] ;  /* 0x00018c0000077ab9 */ /* 0x000fe20000000800 */
[----:B------:R-:W-:Y:S01]  /*fc10*/  IMAD.MOV.U32 R2, RZ, RZ, R14 ;  /* 0x000000ffff027224 */ /* 0x000fe200078e000e */
[----:B------:R-:W2:Y:S01]  /*fc20*/  S2R R10, SR_CTAID.Y ;  /* 0x00000000000a7919 */ /* 0x000ea20000002600 */
[----:B------:R-:W-:Y:S01]  /*fc30*/  ISETP.NE.AND.EX P1, PT, RZ, UR5, PT, P1 ;  /* 0x00000005ff007c0c */ /* 0x000fe2000bf25310 */
[----:B0-----:R-:W-:-:S12]  /*fc40*/  IMAD.MOV.U32 R3, RZ, RZ, R15 ;  /* 0x000000ffff037224 */ /* 0x001fd800078e000f */
[----:B------:R-:W-:Y:S05]  /*fc50*/  @!P1 BRA `(.L_x_313) ;  /* 0x0000000000289947 */ /* 0x000fea0003800000 */
[----:B------:R-:W-:Y:S02]  /*fc60*/  ULDC UR6, c[0x0][0x634] ;  /* 0x00018d0000067ab9 */ /* 0x000fe40000000800 */
[----:B------:R-:W-:-:S05]  /*fc70*/  IADD3 R7, P1, R14, UR6, RZ ;  /* 0x000000060e077c10 */ /* 0x000fca000ff3e0ff */
[----:B------:R-:W-:-:S04]  /*fc80*/  IMAD.X R11, RZ, RZ, R15, P1 ;  /* 0x000000ffff0b7224 */ /* 0x000fc800008e060f */
[----:B------:R-:W-:-:S04]  /*fc90*/  IMAD.WIDE.U32 R4, R11, UR4, RZ ;  /* 0x000000040b047c25 */ /* 0x000fc8000f8e00ff */
[----:B------:R-:W-:-:S04]  /*fca0*/  IMAD.WIDE.U32 R4, P1, R7, UR5, R4 ;  /* 0x0000000507047c25 */ /* 0x000fc8000f820004 */
[----:B------:R-:W-:-:S04]  /*fcb0*/  IMAD.WIDE.U32 R6, R7, UR4, RZ ;  /* 0x0000000407067c25 */ /* 0x000fc8000f8e00ff */
[----:B------:R-:W-:Y:S01]  /*fcc0*/  IMAD.X R3, RZ, RZ, RZ, P1 ;  /* 0x000000ffff037224 */ /* 0x000fe200008e06ff */
[----:B------:R-:W-:Y:S01]  /*fcd0*/  IADD3 RZ, P1, R7, R4, RZ ;  /* 0x0000000407ff7210 */ /* 0x000fe20007f3e0ff */
[----:B------:R-:W-:-:S04]  /*fce0*/  IMAD.MOV.U32 R2, RZ, RZ, R5 ;  /* 0x000000ffff027224 */ /* 0x000fc800078e0005 */
[----:B------:R-:W-:-:S08]  /*fcf0*/  IMAD.WIDE.U32.X R2, R11, UR5, R2, P1 ;  /* 0x000000050b027c25 */ /* 0x000fd000088e0402 */
.L_x_313:
[--C-:B------:R-:W-:Y:S01]  /*fd00*/  SHF.R.U64 R11, R2, UR7, R3.reuse ;  /* 0x00000007020b7c19 */ /* 0x100fe20008001203 */
[----:B------:R-:W-:Y:S01]  /*fd10*/  ULDC.64 UR4, c[0x0][0x620] ;  /* 0x0001880000047ab9 */ /* 0x000fe20000000a00 */
[----:B------:R-:W-:Y:S01]  /*fd20*/  SHF.R.U32.HI R2, RZ, UR7, R3 ;  /* 0x00000007ff027c19 */ /* 0x000fe20008011603 */
[----:B------:R-:W-:Y:S01]  /*fd30*/  IMAD.MOV.U32 R3, RZ, RZ, R15 ;  /* 0x000000ffff037224 */ /* 0x000fe200078e000f */
[----:B------:R-:W-:Y:S01]  /*fd40*/  IADD3 R5, P1, RZ, -R11, RZ ;  /* 0x8000000bff057210 */ /* 0x000fe20007f3e0ff */
[----:B------:R-:W0:Y:S01]  /*fd50*/  LDC R7, c[0x0][0x144] ;  /* 0x00005100ff077b82 */ /* 0x000e220000000800 */
[----:B-1----:R-:W-:Y:S01]  /*fd60*/  I2FP.F32.U32 R6, R12 ;  /* 0x0000000c00067245 */ /* 0x002fe20000201000 */
[----:B------:R-:W-:Y:S01]  /*fd70*/  ULDC.64 UR8, c[0x0][0x640] ;  /* 0x0001900000087ab9 */ /* 0x000fe20000000a00 */
[----:B------:R-:W-:Y:S01]  /*fd80*/  ULDC UR6, c[0x0][0x608] ;  /* 0x0001820000067ab9 */ /* 0x000fe20000000800 */
[----:B------:R-:W-:Y:S01]  /*fd90*/  IMAD.X R2, RZ, RZ, ~R2, P1 ;  /* 0x000000ffff027224 */ /* 0x000fe200008e0e02 */
[----:B------:R-:W-:-:S03]  /*fda0*/  ISETP.NE.U32.AND P1, PT, RZ, UR8, PT ;  /* 0x00000008ff007c0c */ /* 0x000fc6000bf25070 */
[----:B------:R-:W-:Y:S01]  /*fdb0*/  IMAD R4, R2, UR4, RZ ;  /* 0x0000000402047c24 */ /* 0x000fe2000f8e02ff */
[----:B------:R-:W1:Y:S01]  /*fdc0*/  LDC R15, c[0x0][0x148] ;  /* 0x00005200ff0f7b82 */ /* 0x000e620000000800 */
[----:B------:R-:W-:Y:S01]  /*fdd0*/  IMAD.MOV.U32 R2, RZ, RZ, R14 ;  /* 0x000000ffff027224 */ /* 0x000fe200078e000e */
[----:B------:R-:W-:-:S03]  /*fde0*/  ISETP.NE.AND.EX P1, PT, RZ, UR9, PT, P1 ;  /* 0x00000009ff007c0c */ /* 0x000fc6000bf25310 */
[----:B------:R-:W-:Y:S01]  /*fdf0*/  IMAD.WIDE.U32 R2, R5, UR4, R2 ;  /* 0x0000000405027c25 */ /* 0x000fe2000f8e0002 */
[----:B------:R-:W-:-:S03]  /*fe00*/  ULDC UR4, c[0x0][0x150] ;  /* 0x0000540000047ab9 */ /* 0x000fc60000000800 */
[----:B------:R-:W-:Y:S01]  /*fe10*/  FMUL R6, R6, UR4 ;  /* 0x0000000406067c20 */ /* 0x000fe20008400000 */
[----:B------:R-:W-:Y:S01]  /*fe20*/  IMAD R5, R5, UR5, R4 ;  /* 0x0000000505057c24 */ /* 0x000fe2000f8e0204 */
[----:B------:R-:W-:Y:S01]  /*fe30*/  ULDC UR4, c[0x0][0x618] ;  /* 0x0001860000047ab9 */ /* 0x000fe20000000800 */
[----:B------:R-:W-:Y:S02]  /*fe40*/  ULDC UR5, c[0x0][0x154] ;  /* 0x0000550000057ab9 */ /* 0x000fe40000000800 */
[----:B------:R-:W-:Y:S01]  /*fe50*/  IMAD.IADD R3, R3, 0x1, R5 ;  /* 0x0000000103037824 */ /* 0x000fe200078e0205 */
[----:B------:R-:W3:Y:S04]  /*fe60*/  F2I.U32.TRUNC.NTZ R6, R6 ;  /* 0x0000000600067305 */ /* 0x000ee8000020f000 */
[----:B------:R-:W-:-:S02]  /*fe70*/  SHF.R.U64 R13, R2, UR4, R3 ;  /* 0x00000004020d7c19 */ /* 0x000fc40008001203 */
[----:B--2---:R-:W-:-:S05]  /*fe80*/  I2FP.F32.U32 R2, R10 ;  /* 0x0000000a00027245 */ /* 0x004fca0000201000 */
[----:B------:R-:W-:Y:S01]  /*fe90*/  FMUL R4, R2, UR5 ;  /* 0x0000000502047c20 */ /* 0x000fe20008400000 */
[----:B------:R-:W-:Y:S01]  /*fea0*/  SHF.R.U32.HI R2, RZ, UR4, R3 ;  /* 0x00000004ff027c19 */ /* 0x000fe20008011603 */
[----:B------:R-:W-:Y:S02]  /*feb0*/  ULDC UR4, c[0x0][0x658] ;  /* 0x0001960000047ab9 */ /* 0x000fe40000000800 */
[----:B------:R2:W4:Y:S01]  /*fec0*/  F2I.U32.TRUNC.NTZ R18, R4 ;  /* 0x0000000400127305 */ /* 0x000522000020f000 */
[----:B------:R-:W-:Y:S01]  /*fed0*/  SHF.R.U64 R16, R13, UR6, R2 ;  /* 0x000000060d107c19 */ /* 0x000fe20008001202 */
[----:B---3--:R-:W-:Y:S01]  /*fee0*/  IMAD.MOV R6, RZ, RZ, -R6 ;  /* 0x000000ffff067224 */ /* 0x008fe200078e0a06 */
[----:B------:R-:W-:-:S03]  /*fef0*/  SHF.R.U32.HI R3, RZ, UR6, R2 ;  /* 0x00000006ff037c19 */ /* 0x000fc60008011602 */
[----:B0-----:R-:W-:Y:S01]  /*ff00*/  IMAD R12, R7, R6, R12 ;  /* 0x00000006070c7224 */ /* 0x001fe200078e020c */
[--C-:B------:R-:W-:Y:S02]  /*ff10*/  SHF.R.U64 R14, R16, UR4, R3.reuse ;  /* 0x00000004100e7c19 */ /* 0x100fe40008001203 */
[----:B------:R-:W-:-:S03]  /*ff20*/  SHF.R.U32.HI R3, RZ, UR4, R3 ;  /* 0x00000004ff037c19 */ /* 0x000fc60008011603 */
[----:B------:R-:W-:Y:S01]  /*ff30*/  IMAD.MOV.U32 R2, RZ, RZ, R14 ;  /* 0x000000ffff027224 */ /* 0x000fe200078e000e */
[----:B--2-4-:R-:W-:Y:S06]  /*ff40*/  @!P1 BRA `(.L_x_314) ;  /* 0x0000000000289947 */ /* 0x014fec0003800000 */
        /* <DEDUP_REMOVED lines=10> */
.L_x_314:
[----:B------:R-:W-:Y:S01]  /*fff0*/  ULDC UR4, c[0x0][0x648] ;  /* 0x0001920000047ab9 */ /* 0x000fe20000000800 */
[----:B------:R-:W-:Y:S01]  /*10000*/  IMAD.MOV R18, RZ, RZ, -R18 ;  /* 0x000000ffff127224 */ /* 0x000fe200078e0a12 */
[----:B------:R-:W-:Y:S01]  /*10010*/  SHF.R.U64 R3, R2, UR4, R3 ;  /* 0x0000000402037c19 */ /* 0x000fe20008001203 */
[----:B------:R-:W-:Y:S01]  /*10020*/  ULDC UR4, c[0x0][0x638] ;  /* 0x00018e0000047ab9 */ /* 0x000fe20000000800 */
[----:B------:R-:W-:Y:S01]  /*10030*/  LOP3.LUT R2, R16, UR22, RZ, 0xc0, !PT ;  /* 0x0000001610027c12 */ /* 0x000fe2000f8ec0ff */
[----:B-1----:R-:W-:Y:S01]  /*10040*/  @P2 IMAD R12, R15, R18, R10 ;  /* 0x000000120f0c2224 */ /* 0x002fe200078e020a */
[----:B------:R-:W-:Y:S01]  /*10050*/  LOP3.LUT R13, R13, UR16, RZ, 0xc0, !PT ;  /* 0x000000100d0d7c12 */ /* 0x000fe2000f8ec0ff */
[----:B------:R-:W-:Y:S01]  /*10060*/  IMAD.MOV R5, RZ, RZ, -R3 ;  /* 0x000000ffff057224 */ /* 0x000fe200078e0a03 */
[----:B------:R-:W-:Y:S01]  /*10070*/  ULDC UR5, c[0x0][0x610] ;  /* 0x0001840000057ab9 */ /* 0x000fe20000000800 */
[----:B------:R-:W-:Y:S02]  /*10080*/  IMAD R3, R3, UR17, R2 ;  /* 0x0000001103037c24 */ /* 0x000fe4000f8e0202 */
[----:B------:R-:W-:Y:S01]  /*10090*/  IMAD R14, R5, UR4, R14 ;  /* 0x00000004050e7c24 */ /* 0x000fe2000f8e020e */
[----:B------:R-:W-:Y:S01]  /*100a0*/  ULDC UR4, c[0x0][0x600] ;  /* 0x0001800000047ab9 */ /* 0x000fe20000000800 */
[----:B------:R-:W-:-:S02]  /*100b0*/  IMAD R3, R3, UR5, R12 ;  /* 0x0000000503037c24 */ /* 0x000fc4000f8e020c */
[----:B------:R-:W-:Y:S02]  /*100c0*/  IMAD R14, R14, UR4, R13 ;  /* 0x000000040e0e7c24 */ /* 0x000fe4000f8e020d */
[----:B------:R-:W-:-:S03]  /*100d0*/  IMAD.MOV.U32 R2, RZ, RZ, 0x1 ;  /* 0x00000001ff027424 */ /* 0x000fc600078e00ff */
[----:B------:R-:W-:Y:S02]  /*100e0*/  SEL R4, R14, R3, !P2 ;  /* 0x000000030e047207 */ /* 0x000fe40005000000 */
[----:B------:R-:W-:-:S03]  /*100f0*/  SEL R3, R3, R14, !P2 ;  /* 0x0000000e03037207 */ /* 0x000fc60005000000 */
[----:B------:R1:W-:Y:S04]  /*10100*/  STL [R1+0x90], R4 ;  /* 0x0000900401007387 */ /* 0x0003e80000100800 */
[----:B------:R1:W-:Y:S04]  /*10110*/  STL [R1+0x7c], R11 ;  /* 0x00007c0b01007387 */ /* 0x0003e80000100800 */
[----:B------:R1:W-:Y:S02]  /*10120*/  STL [R1+0x8c], R3 ;  /* 0x00008c0301007387 */ /* 0x0003e40000100800 */
.L_x_312:
[----:B------:R-:W-:Y:S05]  /*10130*/  BSYNC B1 ;  /* 0x0000000000017941 */ /* 0x000fea0003800000 */
.L_x_311:
[----:B------:R-:W-:-:S13]  /*10140*/  LOP3.LUT P1, RZ, R2, 0xff, RZ, 0xc0, !PT ;  /* 0x000000ff02ff7812 */ /* 0x000fda000782c0ff */
[----:B------:R-:W-:Y:S05]  /*10150*/  @P1 BRA `(.L_x_315) ;  /* 0xfffffff000f81947 */ /* 0x000fea000383ffff */
[----:B------:R-:W-:Y:S05]  /*10160*/  BSYNC B0 ;  /* 0x0000000000007941 */ /* 0x000fea0003800000 */
.L_x_303:
[----:B------:R-:W-:-:S03]  /*10170*/  UMOV UR4, 0xffffffff ;  /* 0xffffffff00047882 */ /* 0x000fc60000000000 */
[----:B------:R-:W-:Y:S05]  /*10180*/  BRA.DIV UR4, `(.L_x_316) ;  /* 0x0000000a04547947 */ /* 0x000fea000b800000 */
[----:B------:R-:W-:-:S13]  /*10190*/  ELECT P0, URZ, PT ;  /* 0x00000000003f782f */ /* 0x000fda0003800000 */
.L_x_339:
[----:B------:R-:W-:Y:S04]  /*101a0*/  BSSY B0, `(.L_x_317) ;  /* 0x000006b000007945 */ /* 0x000fe80003800000 */
[----:B------:R-:W-:Y:S05]  /*101b0*/  @!P0 BRA `(.L_x_318) ;  /* 0x0000000400a48947 */ /* 0x000fea0003800000 */
[----:B------:R-:W-:-:S04]  /*101c0*/  ULOP3.LUT UR4, UR13, 0x2, URZ, 0xfc, !UPT ;  /* 0x000000020d047892 */ /* 0x000fc8000f8efc3f */
[----:B------:R-:W-:-:S06]  /*101d0*/  UISETP.NE.AND UP0, UPT, UR4, 0x3, UPT ;  /* 0x000000030400788c */ /* 0x000fcc000bf05270 */
[----:B------:R-:W-:-:S13]  /*101e0*/  PLOP3.LUT P0, PT, PT, PT, UP0, 0x80, 0x0 ;  /* 0x000000000000781c */ /* 0x000fda0003f0f008 */
[----:B------:R-:W-:Y:S05]  /*101f0*/  @!P0 BRA `(.L_x_319) ;  /* 0x0000000000048947 */ /* 0x000fea0003800000 */
[----:B------:R-:W-:Y:S01]  /*10200*/  BPT.TRAP 0x1 ;  /* 0x000000040000795c */ /* 0x000fe20000300000 */
.L_x_319:
[----:B01----:R-:W0:Y:S01]  /*10210*/  S2R R3, SR_CgaCtaId ;  /* 0x0000000000037919 */ /* 0x003e220000008800 */
[----:B------:R-:W-:-:S04]  /*10220*/  MOV R2, 0x400 ;  /* 0x0000040000027802 */ /* 0x000fc80000000f00 */
[----:B0-----:R-:W-:Y:S02]  /*10230*/  LEA R3, R3, R2, 0x18 ;  /* 0x0000000203037211 */ /* 0x001fe400078ec0ff */
[----:B------:R-:W-:-:S03]  /*10240*/  SHF.L.U32 R2, R0, 0x1f, RZ ;  /* 0x0000001f00027819 */ /* 0x000fc600000006ff */
[----:B------:R-:W-:-:S04]  /*10250*/  VIADD R3, R3, 0x58 ;  /* 0x0000005803037836 */ /* 0x000fc80000000000 */
[C---:B------:R-:W-:Y:S02]  /*10260*/  IMAD R7, R8.reuse, 0x8, R3 ;  /* 0x0000000808077824 */ /* 0x040fe400078e0203 */
[----:B------:R-:W-:Y:S02]  /*10270*/  VIADD R8, R8, 0x1 ;  /* 0x0000000108087836 */ /* 0x000fe40000000000 */
[----:B------:R-:W0:Y:S03]  /*10280*/  SYNCS.PHASECHK.TRANS64.TRYWAIT P0, [R7+URZ], R2 ;  /* 0x00000002070075a7 */ /* 0x000e26000800017f */
[----:B------:R-:W-:-:S04]  /*10290*/  ISETP.NE.AND P1, PT, R8, 0xb, PT ;  /* 0x0000000b0800780c */ /* 0x000fc80003f25270 */
[----:B------:R-:W-:Y:S02]  /*102a0*/  SEL R5, RZ, 0x1, P1 ;  /* 0x00000001ff057807 */ /* 0x000fe40000800000 */
[----:B------:R-:W-:Y:S02]  /*102b0*/  SEL R8, R8, RZ, P1 ;  /* 0x000000ff08087207 */ /* 0x000fe40000800000 */
[----:B------:R-:W-:-:S03]  /*102c0*/  LOP3.LUT R5, R0, R5, RZ, 0x3c, !PT ;  /* 0x0000000500057212 */ /* 0x000fc600078e3cff */
[----:B------:R-:W-:Y:S01]  /*102d0*/  IMAD R9, R8, 0x8, R3 ;  /* 0x0000000808097824 */ /* 0x000fe200078e0203 */
[----:B------:R-:W-:Y:S01]  /*102e0*/  SHF.L.U32 R4, R5, 0x1f, RZ ;  /* 0x0000001f05047819 */ /* 0x000fe200000006ff */
[----:B0-----:R-:W-:Y:S06]  /*102f0*/  @!P0 BRA `(.L_x_320) ;  /* 0x00000008001c8947 */ /* 0x001fec0003800000 */
.L_x_340:
[----:B------:R-:W1:Y:S01]  /*10300*/  SYNCS.PHASECHK.TRANS64.TRYWAIT P0, [R9+URZ], R4 ;  /* 0x00000004090075a7 */ /* 0x000e62000800017f */
[----:B------:R-:W-:-:S05]  /*10310*/  VIADD R0, R8, 0x1 ;  /* 0x0000000108007836 */ /* 0x000fca0000000000 */
[----:B------:R-:W-:-:S04]  /*10320*/  ISETP.NE.AND P1, PT, R0, 0xb, PT ;  /* 0x0000000b0000780c */ /* 0x000fc80003f25270 */
[----:B0-----:R-:W-:Y:S02]  /*10330*/  SEL R2, RZ, 0x1, P1 ;  /* 0x00000001ff027807 */ /* 0x001fe40000800000 */
[----:B------:R-:W-:Y:S02]  /*10340*/  SEL R0, R0, RZ, P1 ;  /* 0x000000ff00007207 */ /* 0x000fe40000800000 */
[----:B------:R-:W-:-:S03]  /*10350*/  LOP3.LUT R7, R5, R2, RZ, 0x3c, !PT ;  /* 0x0000000205077212 */ /* 0x000fc600078e3cff */
[----:B------:R-:W-:Y:S01]  /*10360*/  IMAD R6, R0, 0x8, R3 ;  /* 0x0000000800067824 */ /* 0x000fe200078e0203 */
[----:B------:R-:W-:Y:S01]  /*10370*/  SHF.L.U32 R5, R7, 0x1f, RZ ;  /* 0x0000001f07057819 */ /* 0x000fe200000006ff */
[----:B-1----:R-:W-:Y:S06]  /*10380*/  @!P0 BRA `(.L_x_321) ;  /* 0x00000008000c8947 */ /* 0x002fec0003800000 */
.L_x_341:
[----:B------:R-:W1:Y:S01]  /*10390*/  SYNCS.PHASECHK.TRANS64.TRYWAIT P0, [R6+URZ], R5 ;  /* 0x00000005060075a7 */ /* 0x000e62000800017f */
[----:B------:R-:W-:-:S05]  /*103a0*/  VIADD R0, R0, 0x1 ;  /* 0x0000000100007836 */ /* 0x000fca0000000000 */
[----:B------:R-:W-:-:S04]  /*103b0*/  ISETP.NE.AND P1, PT, R0, 0xb, PT ;  /* 0x0000000b0000780c */ /* 0x000fc80003f25270 */
[----:B------:R-:W-:Y:S02]  /*103c0*/  SEL R2, RZ, 0x1, P1 ;  /* 0x00000001ff027807 */ /* 0x000fe40000800000 */
[----:B------:R-:W-:Y:S02]  /*103d0*/  SEL R0, R0, RZ, P1 ;  /* 0x000000ff00007207 */ /* 0x000fe40000800000 */
[----:B------:R-:W-:-:S03]  /*103e0*/  LOP3.LUT R7, R7, R2, RZ, 0x3c, !PT ;  /* 0x0000000207077212 */ /* 0x000fc600078e3cff */
[----:B0-----:R-:W-:Y:S01]  /*103f0*/  IMAD R9, R0, 0x8, R3 ;  /* 0x0000000800097824 */ /* 0x001fe200078e0203 */
[----:B------:R-:W-:Y:S01]  /*10400*/  SHF.L.U32 R4, R7, 0x1f, RZ ;  /* 0x0000001f07047819 */ /* 0x000fe200000006ff */
[----:B-1----:R-:W-:Y:S06]  /*10410*/  @!P0 BRA `(.L_x_322) ;  /* 0x0000000400fc8947 */ /* 0x002fec0003800000 */
.L_x_342:
        /* <DEDUP_REMOVED lines=9> */
.L_x_343:
        /* <DEDUP_REMOVED lines=9> */
.L_x_344:
        /* <DEDUP_REMOVED lines=9> */
.L_x_345:
        /* <DEDUP_REMOVED lines=9> */
.L_x_346:
        /* <DEDUP_REMOVED lines=9> */
.L_x_347:
        /* <DEDUP_REMOVED lines=9> */
.L_x_348:
[----:B------:R-:W1:Y:S01]  /*10780*/  SYNCS.PHASECHK.TRANS64.TRYWAIT P0, [R9+URZ], R4 ;  /* 0x00000004090075a7 */ /* 0x000e62000800017f */
[----:B------:R-:W-:-:S05]  /*10790*/  VIADD R0, R0, 0x1 ;  /* 0x0000000100007836 */ /* 0x000fca0000000000 */
[----:B------:R-:W-:-:S04]  /*107a0*/  ISETP.NE.AND P1, PT, R0, 0xb, PT ;  /* 0x0000000b0000780c */ /* 0x000fc80003f25270 */
[----:B------:R-:W-:Y:S02]  /*107b0*/  SEL R2, RZ, 0x1, P1 ;  /* 0x00000001ff027807 */ /* 0x000fe40000800000 */
[----:B------:R-:W-:Y:S02]  /*107c0*/  SEL R0, R0, RZ, P1 ;  /* 0x000000ff00007207 */ /* 0x000fe40000800000 */
[----:B------:R-:W-:Y:S01]  /*107d0*/  LOP3.LUT R2, R7, R2, RZ, 0x3c, !PT ;  /* 0x0000000207027212 */ /* 0x000fe200078e3cff */
[----:B-1----:R-:W-:Y:S06]  /*107e0*/  @!P0 BRA `(.L_x_329) ;  /* 0x0000000400948947 */ /* 0x002fec0003800000 */
.L_x_349:
[----:B------:R-:W-:Y:S01]  /*107f0*/  IMAD R3, R0, 0x8, R3 ;  /* 0x0000000800037824 */ /* 0x000fe200078e0203 */
[----:B------:R-:W-:-:S07]  /*10800*/  SHF.L.U32 R0, R2, 0x1f, RZ ;  /* 0x0000001f02007819 */ /* 0x000fce00000006ff */
.L_x_330:
[----:B--2---:R2:W3:Y:S02]  /*10810*/  SYNCS.PHASECHK.TRANS64.TRYWAIT P0, [R3+URZ], R0 ;  /* 0x00000000030075a7 */ /* 0x0044e4000800017f */
[----:B---3--:R-:W-:Y:S05]  /*10820*/  @!P0 NANOSLEEP.SYNCS 0x989680 ;  /* 0x009896800000895d */ /* 0x008fea0003900000 */
[----:B------:R-:W3:Y:S02]  /*10830*/  @!P0 SYNCS.PHASECHK.TRANS64 P0, [R3+URZ], R0 ;  /* 0x00000000030085a7 */ /* 0x000ee4000800007f */
[----:B---3--:R-:W-:Y:S05]  /*10840*/  @!P0 BRA `(.L_x_330) ;  /* 0xfffffffc00f08947 */ /* 0x008fea000383ffff */
.L_x_318:
[----:B------:R-:W-:Y:S05]  /*10850*/  BSYNC B0 ;  /* 0x0000000000007941 */ /* 0x000fea0003800000 */
.L_x_317:
[----:B------:R-:W-:Y:S05]  /*10860*/  EXIT ;  /* 0x000000000000794d */ /* 0x000fea0003800000 */
.L_x_20:
[----:B----4-:R-:W-:-:S04]  /*10870*/  IMAD.U32 R3, RZ, RZ, UR17 ;  /* 0x00000011ff037e24 */ /* 0x010fc8000f8e00ff */
[----:B------:R4:W0:Y:S03]  /*10880*/  SYNCS.PHASECHK.TRANS64.TRYWAIT P0, [R3+URZ+-0x8], R0 ;  /* 0xfffff800030075a7 */ /* 0x000826000800017f */
[----:B0-----:R-:W-:Y:S05]  /*10890*/  @!P0 NANOSLEEP.SYNCS 0x989680 ;  /* 0x009896800000895d */ /* 0x001fea0003900000 */
[----:B------:R-:W0:Y:S02]  /*108a0*/  @!P0 SYNCS.PHASECHK.TRANS64 P0, [R3+URZ+-0x8], R0 ;  /* 0xfffff800030085a7 */ /* 0x000e24000800007f */
[----:B0-----:R-:W-:Y:S05]  /*108b0*/  @!P0 BRA `(.L_x_20) ;  /* 0xfffffffc00ec8947 */ /* 0x001fea000383ffff */
[----:B------:R-:W-:Y:S05]  /*108c0*/  BRA `(.L_x_331) ;  /* 0xffffff1000247947 */ /* 0x000fea000383ffff */
.L_x_25:
[----:B-1----:R-:W-:-:S04]  /*108d0*/  IMAD.U32 R3, RZ, RZ, UR6 ;  /* 0x00000006ff037e24 */ /* 0x002fc8000f8e00ff */
[----:B------:R1:W2:Y:S03]  /*108e0*/  SYNCS.PHASECHK.TRANS64.TRYWAIT P0, [R3+URZ], R0 ;  /* 0x00000000030075a7 */ /* 0x0002a6000800017f */
[----:B--2---:R-:W-:Y:S05]  /*108f0*/  @!P0 NANOSLEEP.SYNCS 0x989680 ;  /* 0x009896800000895d */ /* 0x004fea0003900000 */
[----:B------:R-:W2:Y:S02]  /*10900*/  @!P0 SYNCS.PHASECHK.TRANS64 P0, [R3+URZ], R0 ;  /* 0x00000000030085a7 */ /* 0x000ea4000800007f */
[----:B--2---:R-:W-:Y:S05]  /*10910*/  @!P0 BRA `(.L_x_25) ;  /* 0xfffffffc00ec8947 */ /* 0x004fea000383ffff */
[----:B------:R-:W-:Y:S05]  /*10920*/  BRA `(.L_x_24) ;  /* 0xffffff1800907947 */ /* 0x000fea000383ffff */
.L_x_31:
[----:B-----5:R1:W-:Y:S02]  /*10930*/  STL [R1+0xa4], R0 ;  /* 0x0000a40001007387 */ /* 0x0203e40000100800 */
[----:B-1----:R-:W-:-:S04]  /*10940*/  IMAD.U32 R0, RZ, RZ, UR9 ;  /* 0x00000009ff007e24 */ /* 0x002fc8000f8e00ff */
[----:B------:R1:W3:Y:S03]  /*10950*/  SYNCS.PHASECHK.TRANS64.TRYWAIT P0, [R0+URZ], R229 ;  /* 0x000000e5000075a7 */ /* 0x0002e6000800017f */
[----:B---3--:R-:W-:Y:S05]  /*10960*/  @!P0 NANOSLEEP.SYNCS 0x989680 ;  /* 0x009896800000895d */ /* 0x008fea0003900000 */
[----:B------:R1:W3:Y:S02]  /*10970*/  @!P0 SYNCS.PHASECHK.TRANS64 P0, [R0+URZ], R229 ;  /* 0x000000e5000085a7 */ /* 0x0002e4000800007f */
[----:B-1----:R1:W5:Y:S02]  /*10980*/  LDL.LU R0, [R1+0xa4] ;  /* 0x0000a40001007983 */ /* 0x0023640000300800 */
[----:B-1-3--:R-:W-:Y:S05]  /*10990*/  @!P0 BRA `(.L_x_31) ;  /* 0xfffffffc00e48947 */ /* 0x00afea000383ffff */
[----:B------:R-:W-:Y:S05]  /*109a0*/  BRA `(.L_x_30) ;  /* 0xffffff2800f87947 */ /* 0x000fea000383ffff */
.L_x_39:
[----:B0-----:R-:W-:-:S04]  /*109b0*/  IMAD.U32 R25, RZ, RZ, UR17 ;  /* 0x00000011ff197e24 */ /* 0x001fc8000f8e00ff */
[----:B------:R0:W3:Y:S03]  /*109c0*/  SYNCS.PHASECHK.TRANS64.TRYWAIT P0, [R25+URZ+0x8], R24 ;  /* 0x00000818190075a7 */ /* 0x0000e6000800017f */
[----:B---3--:R-:W-:Y:S05]  /*109d0*/  @!P0 NANOSLEEP.SYNCS 0x989680 ;  /* 0x009896800000895d */ /* 0x008fea0003900000 */
[----:B------:R-:W3:Y:S02]  /*109e0*/  @!P0 SYNCS.PHASECHK.TRANS64 P0, [R25+URZ+0x8], R24 ;  /* 0x00000818190085a7 */ /* 0x000ee4000800007f */
[----:B---3--:R-:W-:Y:S05]  /*109f0*/  @!P0 BRA `(.L_x_39) ;  /* 0xfffffffc00ec8947 */ /* 0x008fea000383ffff */
[----:B------:R-:W-:Y:S05]  /*10a00*/  BRA `(.L_x_332) ;  /* 0xffffff5000107947 */ /* 0x000fea000383ffff */
.L_x_304:
[----:B------:R-:W-:Y:S01]  /*10a10*/  BSSY B1, `(.L_x_333) ;  /* 0x0000006000017945 */ /* 0x000fe20003800000 */
[----:B------:R-:W-:-:S07]  /*10a20*/  IMAD.MOV.U32 R2, RZ, RZ, -0x1 ;  /* 0xffffffffff027424 */ /* 0x000fce00078e00ff */
[----:B------:R-:W-:Y:S05]  /*10a30*/  WARPSYNC.COLLECTIVE R2, `(.L_x_334) ;  /* 0x00000000020c7348 */ /* 0x000fea0003c00000 */
[----:B------:R-:W-:Y:S02]  /*10a40*/  ELECT P1, UR62, PT ;  /* 0x00000000003e782f */ /* 0x000fe40003820000 */
[----:B------:R-:W-:Y:S01]  /*10a50*/  MOV R2, UR62 ;  /* 0x0000003e00027c02 */ /* 0x000fe20008000f00 */
[----:B------:R-:W-:Y:S10]  /*10a60*/  ENDCOLLECTIVE ;  /* 0x000000000000791b */ /* 0x000ff40003800000 */
.L_x_334:
[----:B------:R-:W-:Y:S05]  /*10a70*/  BSYNC B1 ;  /* 0x0000000000017941 */ /* 0x000fea0003800000 */
.L_x_333:
[----:B------:R-:W-:Y:S05]  /*10a80*/  BRA `(.L_x_335) ;  /* 0xffffffe800b87947 */ /* 0x000fea000383ffff */
.L_x_307:
[----:B-1----:R1:W2:Y:S02]  /*10a90*/  SYNCS.PHASECHK.TRANS64.TRYWAIT P1, [R11+URZ+0x58], R4 ;  /* 0x000058040b0075a7 */ /* 0x0022a4000802017f */
[----:B--2---:R-:W-:Y:S05]  /*10aa0*/  @!P1 NANOSLEEP.SYNCS 0x989680 ;  /* 0x009896800000995d */ /* 0x004fea0003900000 */
[----:B------:R-:W2:Y:S02]  /*10ab0*/  @!P1 SYNCS.PHASECHK.TRANS64 P1, [R11+URZ+0x58], R4 ;  /* 0x000058040b0095a7 */ /* 0x000ea4000802007f */
[----:B--2---:R-:W-:Y:S05]  /*10ac0*/  @!P1 BRA `(.L_x_307) ;  /* 0xfffffffc00f09947 */ /* 0x004fea000383ffff */
[----:B------:R-:W-:Y:S05]  /*10ad0*/  BRA `(.L_x_336) ;  /* 0xffffffe800f87947 */ /* 0x000fea000383ffff */
.L_x_316:
[----:B------:R-:W-:Y:S01]  /*10ae0*/  BSSY B0, `(.L_x_337) ;  /* 0x0000006000007945 */ /* 0x000fe20003800000 */
[----:B------:R-:W-:-:S07]  /*10af0*/  IMAD.MOV.U32 R2, RZ, RZ, -0x1 ;  /* 0xffffffffff027424 */ /* 0x000fce00078e00ff */
[----:B01----:R-:W-:Y:S05]  /*10b00*/  WARPSYNC.COLLECTIVE R2, `(.L_x_338) ;  /* 0x00000000020c7348 */ /* 0x003fea0003c00000 */
[----:B------:R-:W-:Y:S02]  /*10b10*/  ELECT P1, UR62, PT ;  /* 0x00000000003e782f */ /* 0x000fe40003820000 */
[----:B------:R-:W-:Y:S01]  /*10b20*/  MOV R2, UR62 ;  /* 0x0000003e00027c02 */ /* 0x000fe20008000f00 */
[----:B01----:R-:W-:Y:S10]  /*10b30*/  ENDCOLLECTIVE ;  /* 0x000000000000791b */ /* 0x003ff40003800000 */
.L_x_338:
[----:B------:R-:W-:Y:S05]  /*10b40*/  BSYNC B0 ;  /* 0x0000000000007941 */ /* 0x000fea0003800000 */
.L_x_337:
[----:B------:R-:W-:Y:S01]  /*10b50*/  PLOP3.LUT P0, PT, P1, PT, PT, 0x80, 0x0 ;  /* 0x000000000000781c */ /* 0x000fe20000f0f070 */
[----:B------:R-:W-:-:S12]  /*10b60*/  BRA `(.L_x_339) ;  /* 0xfffffff4008c7947 */ /* 0x000fd8000383ffff */
.L_x_320:
[----:B0-----:R0:W1:Y:S02]  /*10b70*/  SYNCS.PHASECHK.TRANS64.TRYWAIT P0, [R7+URZ], R2 ;  /* 0x00000002070075a7 */ /* 0x001064000800017f */
[----:B-1----:R-:W-:Y:S05]  /*10b80*/  @!P0 NANOSLEEP.SYNCS 0x989680 ;  /* 0x009896800000895d */ /* 0x002fea0003900000 */
[----:B------:R-:W1:Y:S02]  /*10b90*/  @!P0 SYNCS.PHASECHK.TRANS64 P0, [R7+URZ], R2 ;  /* 0x00000002070085a7 */ /* 0x000e64000800007f */
[----:B-1----:R-:W-:Y:S05]  /*10ba0*/  @!P0 BRA `(.L_x_320) ;  /* 0xfffffffc00f08947 */ /* 0x002fea000383ffff */
[----:B------:R-:W-:Y:S05]  /*10bb0*/  BRA `(.L_x_340) ;  /* 0xfffffff400d07947 */ /* 0x000fea000383ffff */
.L_x_321:
[----:B0-----:R0:W1:Y:S02]  /*10bc0*/  SYNCS.PHASECHK.TRANS64.TRYWAIT P0, [R9+URZ], R4 ;  /* 0x00000004090075a7 */ /* 0x001064000800017f */
[----:B-1----:R-:W-:Y:S05]  /*10bd0*/  @!P0 NANOSLEEP.SYNCS 0x989680 ;  /* 0x009896800000895d */ /* 0x002fea0003900000 */
[----:B------:R-:W1:Y:S02]  /*10be0*/  @!P0 SYNCS.PHASECHK.TRANS64 P0, [R9+URZ], R4 ;  /* 0x00000004090085a7 */ /* 0x000e64000800007f */
[----:B-1----:R-:W-:Y:S05]  /*10bf0*/  @!P0 BRA `(.L_x_321) ;  /* 0xfffffffc00f08947 */ /* 0x002fea000383ffff */
[----:B------:R-:W-:Y:S05]  /*10c00*/  BRA `(.L_x_341) ;  /* 0xfffffff400e07947 */ /* 0x000fea000383ffff */
.L_x_322:
[----:B0-----:R0:W1:Y:S02]  /*10c10*/  SYNCS.PHASECHK.TRANS64.TRYWAIT P0, [R6+URZ], R5 ;  /* 0x00000005060075a7 */ /* 0x001064000800017f */
[----:B-1----:R-:W-:Y:S05]  /*10c20*/  @!P0 NANOSLEEP.SYNCS 0x989680 ;  /* 0x009896800000895d */ /* 0x002fea0003900000 */
[----:B------:R-:W1:Y:S02]  /*10c30*/  @!P0 SYNCS.PHASECHK.TRANS64 P0, [R6+URZ], R5 ;  /* 0x00000005060085a7 */ /* 0x000e64000800007f */
[----:B-1----:R-:W-:Y:S05]  /*10c40*/  @!P0 BRA `(.L_x_322) ;  /* 0xfffffffc00f08947 */ /* 0x002fea000383ffff */
[----:B------:R-:W-:Y:S05]  /*10c50*/  BRA `(.L_x_342) ;  /* 0xfffffff400f07947 */ /* 0x000fea000383ffff */
.L_x_323:
[----:B0-----:R0:W1:Y:S02]  /*10c60*/  SYNCS.PHASECHK.TRANS64.TRYWAIT P0, [R9+URZ], R4 ;  /* 0x00000004090075a7 */ /* 0x001064000800017f */
[----:B-1----:R-:W-:Y:S05]  /*10c70*/  @!P0 NANOSLEEP.SYNCS 0x989680 ;  /* 0x009896800000895d */ /* 0x002fea0003900000 */
[----:B------:R-:W1:Y:S02]  /*10c80*/  @!P0 SYNCS.PHASECHK.TRANS64 P0, [R9+URZ], R4 ;  /* 0x00000004090085a7 */ /* 0x000e64000800007f */
[----:B-1----:R-:W-:Y:S05]  /*10c90*/  @!P0 BRA `(.L_x_323) ;  /* 0xfffffffc00f08947 */ /* 0x002fea000383ffff */
[----:B------:R-:W-:Y:S05]  /*10ca0*/  BRA `(.L_x_343) ;  /* 0xfffffff800007947 */ /* 0x000fea000383ffff */
.L_x_324:
[----:B0-----:R0:W1:Y:S02]  /*10cb0*/  SYNCS.PHASECHK.TRANS64.TRYWAIT P0, [R6+URZ], R5 ;  /* 0x00000005060075a7 */ /* 0x001064000800017f */
[----:B-1----:R-:W-:Y:S05]  /*10cc0*/  @!P0 NANOSLEEP.SYNCS 0x989680 ;  /* 0x009896800000895d */ /* 0x002fea0003900000 */
[----:B------:R-:W1:Y:S02]  /*10cd0*/  @!P0 SYNCS.PHASECHK.TRANS64 P0, [R6+URZ], R5 ;  /* 0x00000005060085a7 */ /* 0x000e64000800007f */
[----:B-1----:R-:W-:Y:S05]  /*10ce0*/  @!P0 BRA `(.L_x_324) ;  /* 0xfffffffc00f08947 */ /* 0x002fea000383ffff */
[----:B------:R-:W-:Y:S05]  /*10cf0*/  BRA `(.L_x_344) ;  /* 0xfffffff800107947 */ /* 0x000fea000383ffff */
.L_x_325:
[----:B0-----:R0:W1:Y:S02]  /*10d00*/  SYNCS.PHASECHK.TRANS64.TRYWAIT P0, [R9+URZ], R4 ;  /* 0x00000004090075a7 */ /* 0x001064000800017f */
[----:B-1----:R-:W-:Y:S05]  /*10d10*/  @!P0 NANOSLEEP.SYNCS 0x989680 ;  /* 0x009896800000895d */ /* 0x002fea0003900000 */
[----:B------:R-:W1:Y:S02]  /*10d20*/  @!P0 SYNCS.PHASECHK.TRANS64 P0, [R9+URZ], R4 ;  /* 0x00000004090085a7 */ /* 0x000e64000800007f */
[----:B-1----:R-:W-:Y:S05]  /*10d30*/  @!P0 BRA `(.L_x_325) ;  /* 0xfffffffc00f08947 */ /* 0x002fea000383ffff */
[----:B------:R-:W-:Y:S05]  /*10d40*/  BRA `(.L_x_345) ;  /* 0xfffffff800207947 */ /* 0x000fea000383ffff */
.L_x_326:
[----:B0-----:R0:W1:Y:S02]  /*10d50*/  SYNCS.PHASECHK.TRANS64.TRYWAIT P0, [R6+URZ], R5 ;  /* 0x00000005060075a7 */ /* 0x001064000800017f */
[----:B-1----:R-:W-:Y:S05]  /*10d60*/  @!P0 NANOSLEEP.SYNCS 0x989680 ;  /* 0x009896800000895d */ /* 0x002fea0003900000 */
[----:B------:R-:W1:Y:S02]  /*10d70*/  @!P0 SYNCS.PHASECHK.TRANS64 P0, [R6+URZ], R5 ;  /* 0x00000005060085a7 */ /* 0x000e64000800007f */
[----:B-1----:R-:W-:Y:S05]  /*10d80*/  @!P0 BRA `(.L_x_326) ;  /* 0xfffffffc00f08947 */ /* 0x002fea000383ffff */
[----:B------:R-:W-:Y:S05]  /*10d90*/  BRA `(.L_x_346) ;  /* 0xfffffff800307947 */ /* 0x000fea000383ffff */
.L_x_327:
[----:B0-----:R0:W1:Y:S02]  /*10da0*/  SYNCS.PHASECHK.TRANS64.TRYWAIT P0, [R9+URZ], R4 ;  /* 0x00000004090075a7 */ /* 0x001064000800017f */
[----:B-1----:R-:W-:Y:S05]  /*10db0*/  @!P0 NANOSLEEP.SYNCS 0x989680 ;  /* 0x009896800000895d */ /* 0x002fea0003900000 */
[----:B------:R-:W1:Y:S02]  /*10dc0*/  @!P0 SYNCS.PHASECHK.TRANS64 P0, [R9+URZ], R4 ;  /* 0x00000004090085a7 */ /* 0x000e64000800007f */
[----:B-1----:R-:W-:Y:S05]  /*10dd0*/  @!P0 BRA `(.L_x_327) ;  /* 0xfffffffc00f08947 */ /* 0x002fea000383ffff */
[----:B------:R-:W-:Y:S05]  /*10de0*/  BRA `(.L_x_347) ;  /* 0xfffffff800407947 */ /* 0x000fea000383ffff */
.L_x_328:
[----:B0-----:R0:W1:Y:S02]  /*10df0*/  SYNCS.PHASECHK.TRANS64.TRYWAIT P0, [R6+URZ], R5 ;  /* 0x00000005060075a7 */ /* 0x001064000800017f */
[----:B-1----:R-:W-:Y:S05]  /*10e00*/  @!P0 NANOSLEEP.SYNCS 0x989680 ;  /* 0x009896800000895d */ /* 0x002fea0003900000 */
[----:B------:R-:W1:Y:S02]  /*10e10*/  @!P0 SYNCS.PHASECHK.TRANS64 P0, [R6+URZ], R5 ;  /* 0x00000005060085a7 */ /* 0x000e64000800007f */
[----:B-1----:R-:W-:Y:S05]  /*10e20*/  @!P0 BRA `(.L_x_328) ;  /* 0xfffffffc00f08947 */ /* 0x002fea000383ffff */
[----:B------:R-:W-:Y:S05]  /*10e30*/  BRA `(.L_x_348) ;  /* 0xfffffff800507947 */ /* 0x000fea000383ffff */
.L_x_329:
[----:B-1----:R1:W2:Y:S02]  /*10e40*/  SYNCS.PHASECHK.TRANS64.TRYWAIT P0, [R9+URZ], R4 ;  /* 0x00000004090075a7 */ /* 0x0022a4000800017f */
[----:B--2---:R-:W-:Y:S05]  /*10e50*/  @!P0 NANOSLEEP.SYNCS 0x989680 ;  /* 0x009896800000895d */ /* 0x004fea0003900000 */
[----:B------:R-:W2:Y:S02]  /*10e60*/  @!P0 SYNCS.PHASECHK.TRANS64 P0, [R9+URZ], R4 ;  /* 0x00000004090085a7 */ /* 0x000ea4000800007f */
[----:B--2---:R-:W-:Y:S05]  /*10e70*/  @!P0 BRA `(.L_x_329) ;  /* 0xfffffffc00f08947 */ /* 0x004fea000383ffff */
[----:B------:R-:W-:Y:S05]  /*10e80*/  BRA `(.L_x_349) ;  /* 0xfffffff800587947 */ /* 0x000fea000383ffff */
.L_x_350:
[----:B------:R-:W-:-:S00]  /*10e90*/  BRA `(.L_x_350) ;  /* 0xfffffffc00fc7947 */ /* 0x000fc0000383ffff */
[----:B------:R-:W-:-:S00]  /*10ea0*/  NOP ;  /* 0x0000000000007918 */ /* 0x000fc00000000000 */
        /* <DEDUP_REMOVED lines=13> */
.L_x_351:


//--------------------- .nv.shared._ZN7cutlass13device_kernelINS_4gemm6kernel13GemmUniversalIN4cute5tupleIJiiiiEEENS1_10collective13CollectiveMmaINS1_37MainloopSm90TmaGmmaWarpSpecializedFP8ILi11ENS5_IJNS4_1CILi4EEENSA_ILi2EEENSA_ILi1EEEEEENS1_32KernelTmaWarpSpecializedPingpongEEENS5_IJNSA_ILi64EEENSA_ILi256EEESH_EEENS_12float_e5m2_tENS5_IJlSD_lEEESK_SL_NS4_8TiledMMAINS4_8MMA_AtomIJNS4_4SM904GMMA31MMA_64x256x32_F32E5M2E5M2_SS_TNILNSP_7ScaleInE1ELSR_1EEEEEENS4_6LayoutINS5_IJSD_SD_SD_EEENS5_IJNSA_ILi0EEESW_SW_EEEEENS5_IJNS4_10UnderscoreESZ_SZ_EEEEENS4_23SM90_TMA_LOAD_MULTICASTENS4_14ComposedLayoutINS4_7SwizzleILi2ELi4ELi3EEENS4_18smem_ptr_flag_bitsILi8EEENSU_INS5_IJNSA_ILi8EEESH_EEENS5_IJSH_SD_EEEEEEEvNS4_8identityES12_S1C_vS1D_EENS_8epilogue10collective6detail29Sm90TmaWarpSpecializedAdapterINS1G_15DefaultEpilogueISK_SL_SL_NS1F_6thread17LinearCombinationISK_Li1EffLNS1K_9ScaleType4KindE0ELNS_15FloatRoundStyleE2ESK_EENS1_15EpilogueDefaultEEEEEvvEEEEvNT_6ParamsE --------------------------
	.section	.nv.shared._ZN7cutlass13device_kernelINS_4gemm6kernel13GemmUniversalIN4cute5tupleIJiiiiEEENS1_10collective13CollectiveMmaINS1_37MainloopSm90TmaGmmaWarpSpecializedFP8ILi11ENS5_IJNS4_1CILi4EEENSA_ILi2EEENSA_ILi1EEEEEENS1_32KernelTmaWarpSpecializedPingpongEEENS5_IJNSA_ILi64EEENSA_ILi256EEESH_EEENS_12float_e5m2_tENS5_IJlSD_lEEESK_SL_NS4_8TiledMMAINS4_8MMA_AtomIJNS4_4SM904GMMA31MMA_64x256x32_F32E5M2E5M2_SS_TNILNSP_7ScaleInE1ELSR_1EEEEEENS4_6LayoutINS5_IJSD_SD_SD_EEENS5_IJNSA_ILi0EEESW_SW_EEEEENS5_IJNS4_10UnderscoreESZ_SZ_EEEEENS4_23SM90_TMA_LOAD_MULTICASTENS4_14ComposedLayoutINS4_7SwizzleILi2ELi4ELi3EEENS4_18smem_ptr_flag_bitsILi8EEENSU_INS5_IJNSA_ILi8EEESH_EEENS5_IJSH_SD_EEEEEEEvNS4_8identityES12_S1C_vS1D_EENS_8epilogue10collective6detail29Sm90TmaWarpSpecializedAdapterINS1G_15DefaultEpilogueISK_SL_SL_NS1F_6thread17LinearCombinationISK_Li1EffLNS1K_9ScaleType4KindE0ELNS_15FloatRoundStyleE2ESK_EENS1_15EpilogueDefaultEEEEEvvEEEEvNT_6ParamsE,"aw",@nobits
	.sectionflags	@""
	.align	16
	.zero		1024


//--------------------- .nv.shared.reserved.0     --------------------------
	.section	.nv.shared.reserved.0,"aw",@nobits
	.weak		__nv_reservedSMEM_offset_0_alias
	.size		__nv_reservedSMEM_offset_0_alias, 0, 0
	.other		__nv_reservedSMEM_offset_0_alias,@"STO_CUDA_RESERVED_SHARED STV_DEFAULT"
__nv_reservedSMEM_offset_0_alias:
	.zero		0


//--------------------- .nv.global                --------------------------
	.section	.nv.global,"aw",@nobits
.nv.global:
	.type		_ZN40_INTERNAL_508eeae5_4_k_cu_3a75233e_240984cute1_E,@object
	.size		_ZN40_INTERNAL_508eeae5_4_k_cu_3a75233e_240984cute1_E,(_ZN40_INTERNAL_508eeae5_4_k_cu_3a75233e_240984cuda3std3__45__cpo6cbeginE - _ZN40_INTERNAL_508eeae5_4_k_cu_3a75233e_240984cute1_E)
_ZN40_INTERNAL_508eeae5_4_k_cu_3a75233e_240984cute1_E:
	.zero		1
	.type		_ZN40_INTERNAL_508eeae5_4_k_cu_3a75233e_240984cuda3std3__45__cpo6cbeginE,@object
	.size		_ZN40_INTERNAL_508eeae5_4_k_cu_3a75233e_240984cuda3std3__45__cpo6cbeginE,(_ZN40_INTERNAL_508eeae5_4_k_cu_3a75233e_240984cuda3std3__48in_placeE - _ZN40_INTERNAL_508eeae5_4_k_cu_3a75233e_240984cuda3std3__45__cpo6cbeginE)
_ZN40_INTERNAL_508eeae5_4_k_cu_3a75233e_240984cuda3std3__45__cpo6cbeginE:
	.zero		1
	.type		_ZN40_INTERNAL_508eeae5_4_k_cu_3a75233e_240984cuda3std3__48in_placeE,@object
	.size		_ZN40_INTERNAL_508eeae5_4_k_cu_3a75233e_240984cuda3std3__48in_placeE,(_ZN40_INTERNAL_508eeae5_4_k_cu_3a75233e_240984cuda3std6ranges3__45__cpo9iter_moveE - _ZN40_INTERNAL_508eeae5_4_k_cu_3a75233e_240984cuda3std3__48in_placeE)
_ZN40_INTERNAL_508eeae5_4_k_cu_3a75233e_240984cuda3std3__48in_placeE:
	.zero		1
	.type		_ZN40_INTERNAL_508eeae5_4_k_cu_3a75233e_240984cuda3std6ranges3__45__cpo9iter_moveE,@object
	.size		_ZN40_INTERNAL_508eeae5_4_k_cu_3a75233e_240984cuda3std6ranges3__45__cpo9iter_moveE,(_ZN40_INTERNAL_508eeae5_4_k_cu_3a75233e_240984cuda3std3__45__cpo5beginE - _ZN40_INTERNAL_508eeae5_4_k_cu_3a75233e_240984cuda3std6ranges3__45__cpo9iter_moveE)
_ZN40_INTERNAL_508eeae5_4_k_cu_3a75233e_240984cuda3std6ranges3__45__cpo9iter_moveE:
	.zero		1
	.type		_ZN40_INTERNAL_508eeae5_4_k_cu_3a75233e_240984cuda3std3__45__cpo5beginE,@object
	.size		_ZN40_INTERNAL_508eeae5_4_k_cu_3a75233e_240984cuda3std3__45__cpo5beginE,(_ZN40_INTERNAL_508eeae5_4_k_cu_3a75233e_240984cuda3std3__442_GLOBAL__N__508eeae5_4_k_cu_3a75233e_240986ignoreE - _ZN40_INTERNAL_508eeae5_4_k_cu_3a75233e_240984cuda3std3__45__cpo5beginE)
_ZN40_INTERNAL_508eeae5_4_k_cu_3a75233e_240984cuda3std3__45__cpo5beginE:
	.zero		1
	.type		_ZN40_INTERNAL_508eeae5_4_k_cu_3a75233e_240984cuda3std3__442_GLOBAL__N__508eeae5_4_k_cu_3a75233e_240986ignoreE,@object
	.size		_ZN40_INTERNAL_508eeae5_4_k_cu_3a75233e_240984cuda3std3__442_GLOBAL__N__508eeae5_4_k_cu_3a75233e_240986ignoreE,(_ZN40_INTERNAL_508eeae5_4_k_cu_3a75233e_240984cute7productE - _ZN40_INTERNAL_508eeae5_4_k_cu_3a75233e_240984cuda3std3__442_GLOBAL__N__508eeae5_4_k_cu_3a75233e_240986ignoreE)
_ZN40_INTERNAL_508eeae5_4_k_cu_3a75233e_240984cuda3std3__442_GLOBAL__N__508eeae5_4_k_cu_3a75233e_240986ignoreE:
	.zero		1
	.type		_ZN40_INTERNAL_508eeae5_4_k_cu_3a75233e_240984cute7productE,@object
	.size		_ZN40_INTERNAL_508eeae5_4_k_cu_3a75233e_240984cute7productE,(_ZN40_INTERNAL_508eeae5_4_k_cu_3a75233e_240984cuda3std3__45__cpo3endE - _ZN40_INTERNAL_508eeae5_4_k_cu_3a75233e_240984cute7productE)
_ZN40_INTERNAL_508eeae5_4_k_cu_3a75233e_240984cute7productE:
	.zero		1
	.type		_ZN40_INTERNAL_508eeae5_4_k_cu_3a75233e_240984cuda3std3__45__cpo3endE,@object
	.size		_ZN40_INTERNAL_508eeae5_4_k_cu_3a75233e_240984cuda3std3__45__cpo3endE,(_ZN40_INTERNAL_508eeae5_4_k_cu_3a75233e_240984cuda3std3__419piecewise_constructE - _ZN40_INTERNAL_508eeae5_4_k_cu_3a75233e_240984cuda3std3__45__cpo3endE)
_ZN40_INTERNAL_508eeae5_4_k_cu_3a75233e_240984cuda3std3__45__cpo3endE:
	.zero		1
	.type		_ZN40_INTERNAL_508eeae5_4_k_cu_3a75233e_240984cuda3std3__419piecewise_constructE,@object
	.size		_ZN40_INTERNAL_508eeae5_4_k_cu_3a75233e_240984cuda3std3__419piecewise_constructE,(_ZN40_INTERNAL_508eeae5_4_k_cu_3a75233e_240984cuda3std3__45__cpo4cendE - _ZN40_INTERNAL_508eeae5_4_k_cu_3a75233e_240984cuda3std3__419piecewise_constructE)
_ZN40_INTERNAL_508eeae5_4_k_cu_3a75233e_240984cuda3std3__419piecewise_constructE:
	.zero		1
	.type		_ZN40_INTERNAL_508eeae5_4_k_cu_3a75233e_240984cuda3std3__45__cpo4cendE,@object
	.size		_ZN40_INTERNAL_508eeae5_4_k_cu_3a75233e_240984cuda3std3__45__cpo4cendE,(_ZN40_INTERNAL_508eeae5_4_k_cu_3a75233e_240984cuda3std6ranges3__45__cpo4swapE - _ZN40_INTERNAL_508eeae5_4_k_cu_3a75233e_240984cuda3std3__45__cpo4cendE)
_ZN40_INTERNAL_508eeae5_4_k_cu_3a75233e_240984cuda3std3__45__cpo4cendE:
	.zero		1
	.type		_ZN40_INTERNAL_508eeae5_4_k_cu_3a75233e_240984cuda3std6ranges3__45__cpo4swapE,@object
	.size		_ZN40_INTERNAL_508eeae5_4_k_cu_3a75233e_240984cuda3std6ranges3__45__cpo4swapE,(.L_7 - _ZN40_INTERNAL_508eeae5_4_k_cu_3a75233e_240984cuda3std6ranges3__45__cpo4swapE)
_ZN40_INTERNAL_508eeae5_4_k_cu_3a75233e_240984cuda3std6ranges3__45__cpo4swapE:
	.zero		1
.L_7:


//--------------------- .nv.constant0._ZN7cutlass13device_kernelINS_4gemm6kernel13GemmUniversalIN4cute5tupleIJiiiiEEENS1_10collective13CollectiveMmaINS1_37MainloopSm90TmaGmmaWarpSpecializedFP8ILi11ENS5_IJNS4_1CILi4EEENSA_ILi2EEENSA_ILi1EEEEEENS1_32KernelTmaWarpSpecializedPingpongEEENS5_IJNSA_ILi64EEENSA_ILi256EEESH_EEENS_12float_e5m2_tENS5_IJlSD_lEEESK_SL_NS4_8TiledMMAINS4_8MMA_AtomIJNS4_4SM904GMMA31MMA_64x256x32_F32E5M2E5M2_SS_TNILNSP_7ScaleInE1ELSR_1EEEEEENS4_6LayoutINS5_IJSD_SD_SD_EEENS5_IJNSA_ILi0EEESW_SW_EEEEENS5_IJNS4_10UnderscoreESZ_SZ_EEEEENS4_23SM90_TMA_LOAD_MULTICASTENS4_14ComposedLayoutINS4_7SwizzleILi2ELi4ELi3EEENS4_18smem_ptr_flag_bitsILi8EEENSU_INS5_IJNSA_ILi8EEESH_EEENS5_IJSH_SD_EEEEEEEvNS4_8identityES12_S1C_vS1D_EENS_8epilogue10collective6detail29Sm90TmaWarpSpecializedAdapterINS1G_15DefaultEpilogueISK_SL_SL_NS1F_6thread17LinearCombinationISK_Li1EffLNS1K_9ScaleType4KindE0ELNS_15FloatRoundStyleE2ESK_EENS1_15EpilogueDefaultEEEEEvvEEEEvNT_6ParamsE --------------------------
	.section	.nv.constant0._ZN7cutlass13device_kernelINS_4gemm6kernel13GemmUniversalIN4cute5tupleIJiiiiEEENS1_10collective13CollectiveMmaINS1_37MainloopSm90TmaGmmaWarpSpecializedFP8ILi11ENS5_IJNS4_1CILi4EEENSA_ILi2EEENSA_ILi1EEEEEENS1_32KernelTmaWarpSpecializedPingpongEEENS5_IJNSA_ILi64EEENSA_ILi256EEESH_EEENS_12float_e5m2_tENS5_IJlSD_lEEESK_SL_NS4_8TiledMMAINS4_8MMA_AtomIJNS4_4SM904GMMA31MMA_64x256x32_F32E5M2E5M2_SS_TNILNSP_7ScaleInE1ELSR_1EEEEEENS4_6LayoutINS5_IJSD_SD_SD_EEENS5_IJNSA_ILi0EEESW_SW_EEEEENS5_IJNS4_10UnderscoreESZ_SZ_EEEEENS4_23SM90_TMA_LOAD_MULTICASTENS4_14ComposedLayoutINS4_7SwizzleILi2ELi4ELi3EEENS4_18smem_ptr_flag_bitsILi8EEENSU_INS5_IJNSA_ILi8EEESH_EEENS5_IJSH_SD_EEEEEEEvNS4_8identityES12_S1C_vS1D_EENS_8epilogue10collective6detail29Sm90TmaWarpSpecializedAdapterINS1G_15DefaultEpilogueISK_SL_SL_NS1F_6thread17LinearCombinationISK_Li1EffLNS1K_9ScaleType4KindE0ELNS_15FloatRoundStyleE2ESK_EENS1_15EpilogueDefaultEEEEEvvEEEEvNT_6ParamsE,"a",@progbits
	.sectionflags	@""
	.align	4
.nv.constant0._ZN7cutlass13device_kernelINS_4gemm6kernel13GemmUniversalIN4cute5tupleIJiiiiEEENS1_10collective13CollectiveMmaINS1_37MainloopSm90TmaGmmaWarpSpecializedFP8ILi11ENS5_IJNS4_1CILi4EEENSA_ILi2EEENSA_ILi1EEEEEENS1_32KernelTmaWarpSpecializedPingpongEEENS5_IJNSA_ILi64EEENSA_ILi256EEESH_EEENS_12float_e5m2_tENS5_IJlSD_lEEESK_SL_NS4_8TiledMMAINS4_8MMA_AtomIJNS4_4SM904GMMA31MMA_64x256x32_F32E5M2E5M2_SS_TNILNSP_7ScaleInE1ELSR_1EEEEEENS4_6LayoutINS5_IJSD_SD_SD_EEENS5_IJNSA_ILi0EEESW_SW_EEEEENS5_IJNS4_10UnderscoreESZ_SZ_EEEEENS4_23SM90_TMA_LOAD_MULTICASTENS4_14ComposedLayoutINS4_7SwizzleILi2ELi4ELi3EEENS4_18smem_ptr_flag_bitsILi8EEENSU_INS5_IJNSA_ILi8EEESH_EEENS5_IJSH_SD_EEEEEEEvNS4_8identityES12_S1C_vS1D_EENS_8epilogue10collective6detail29Sm90TmaWarpSpecializedAdapterINS1G_15DefaultEpilogueISK_SL_SL_NS1F_6thread17LinearCombinationISK_Li1EffLNS1K_9ScaleType4KindE0ELNS_15FloatRoundStyleE2ESK_EENS1_15EpilogueDefaultEEEEEvvEEEEvNT_6ParamsE:
	.zero		1664


//--------------------- SYMBOLS --------------------------

	.type		.nv.reservedSmem.offset0,@object
	.size		.nv.reservedSmem.offset0,0x4
